//
// Generated by NVIDIA NVVM Compiler
//
// Compiler Build ID: CL-36424714
// Cuda compilation tools, release 13.0, V13.0.88
// Based on NVVM 20.0.0
//

.version 9.0
.target sm_100
.address_size 64

	// .globl	_Z21gradientDescentKernelPdS_S_id
.func  (.param .align 16 .b8 func_retval0[16]) __internal_trig_reduction_slowpathd
(
	.param .b64 __internal_trig_reduction_slowpathd_param_0
)
;
.func  (.param .b64 func_retval0) __internal_accurate_pow
(
	.param .b64 __internal_accurate_pow_param_0,
	.param .b64 __internal_accurate_pow_param_1
)
;
.global .align 4 .b8 precalc_xorwow_matrix[102400];
.global .align 4 .b8 precalc_xorwow_offset_matrix[102400];
.global .align 4 .b8 mrg32k3aM1[2304];
.global .align 4 .b8 mrg32k3aM2[2304];
.global .align 4 .b8 mrg32k3aM1SubSeq[2016];
.global .align 4 .b8 mrg32k3aM2SubSeq[2016];
.global .align 4 .b8 mrg32k3aM1Seq[2304];
.global .align 4 .b8 mrg32k3aM2Seq[2304];
.const .align 8 .b8 __cr_lgamma_table[72];
.global .align 8 .b8 __cudart_i2opi_d[144] = {8, 93, 141, 31, 177, 95, 251, 107, 234, 146, 82, 138, 247, 57, 7, 61, 123, 241, 229, 235, 199, 186, 39, 117, 45, 234, 95, 158, 102, 63, 70, 79, 183, 9, 203, 39, 207, 126, 54, 109, 31, 109, 10, 90, 139, 17, 47, 239, 15, 152, 5, 222, 255, 151, 248, 31, 59, 40, 249, 189, 139, 95, 132, 156, 244, 57, 83, 131, 57, 214, 145, 57, 65, 126, 95, 180, 38, 112, 156, 233, 132, 68, 187, 46, 245, 53, 130, 232, 62, 167, 41, 177, 28, 235, 29, 254, 28, 146, 209, 9, 234, 46, 73, 6, 224, 210, 77, 66, 58, 110, 36, 183, 97, 197, 187, 222, 171, 99, 81, 254, 65, 144, 67, 60, 153, 149, 98, 219, 192, 221, 52, 245, 209, 87, 39, 252, 41, 21, 68, 78, 110, 131, 249, 162};
.global .align 16 .b8 __cudart_sin_cos_coeffs[128] = {70, 210, 176, 44, 241, 229, 90, 190, 146, 227, 172, 105, 227, 29, 199, 62, 161, 98, 219, 25, 160, 1, 42, 191, 24, 8, 17, 17, 17, 17, 129, 63, 84, 85, 85, 85, 85, 85, 197, 191, 0, 0, 0, 0, 0, 0, 0, 0, 0, 0, 0, 0, 0, 0, 0, 0, 100, 129, 253, 32, 131, 255, 168, 189, 40, 133, 239, 193, 167, 238, 33, 62, 217, 230, 6, 142, 79, 126, 146, 190, 233, 188, 221, 25, 160, 1, 250, 62, 71, 93, 193, 22, 108, 193, 86, 191, 81, 85, 85, 85, 85, 85, 165, 63, 0, 0, 0, 0, 0, 0, 224, 191, 0, 0, 0, 0, 0, 0, 240, 63};

.visible .entry _Z21gradientDescentKernelPdS_S_id(
	.param .u64 .ptr .align 1 _Z21gradientDescentKernelPdS_S_id_param_0,
	.param .u64 .ptr .align 1 _Z21gradientDescentKernelPdS_S_id_param_1,
	.param .u64 .ptr .align 1 _Z21gradientDescentKernelPdS_S_id_param_2,
	.param .u32 _Z21gradientDescentKernelPdS_S_id_param_3,
	.param .f64 _Z21gradientDescentKernelPdS_S_id_param_4
)
{
	.local .align 8 .b8 	__local_depot0[48];
	.reg .b64 	%SP;
	.reg .b64 	%SPL;
	.reg .pred 	%p<90>;
	.reg .b32 	%r<1240>;
	.reg .b32 	%f<3>;
	.reg .b64 	%rd<51>;
	.reg .b64 	%fd<130>;

	mov.u64 	%SPL, __local_depot0;
	ld.param.u32 	%r553, [_Z21gradientDescentKernelPdS_S_id_param_3];
	mov.u32 	%r554, %ctaid.x;
	mov.u32 	%r555, %ntid.x;
	mov.u32 	%r556, %tid.x;
	mad.lo.s32 	%r1, %r554, %r555, %r556;
	setp.ge.s32 	%p2, %r1, %r553;
	@%p2 bra 	$L__BB0_135;
	add.u64 	%rd1, %SPL, 0;
	cvt.s64.s32 	%rd2, %r1;
	mov.b32 	%r972, 195835094;
	mov.b32 	%r559, -565754919;
	st.local.v2.u32 	[%rd1], {%r559, %r972};
	mov.b32 	%r560, -123459836;
	mov.b32 	%r561, 298463780;
	st.local.v2.u32 	[%rd1+8], {%r561, %r560};
	mov.b32 	%r968, 78161626;
	mov.b32 	%r562, -589760388;
	st.local.v2.u32 	[%rd1+16], {%r562, %r968};
	setp.eq.s32 	%p3, %r1, 0;
	@%p3 bra 	$L__BB0_116;
	mov.b32 	%r955, 0;
	mov.b32 	%r972, 195835094;
	mov.b32 	%r968, 78161626;
	mov.u64 	%rd16, precalc_xorwow_matrix;
	mov.u64 	%rd50, %rd2;
$L__BB0_3:
	mov.u64 	%rd3, %rd50;
	and.b64  	%rd4, %rd3, 3;
	setp.eq.s64 	%p4, %rd4, 0;
	@%p4 bra 	$L__BB0_115;
	mul.wide.u32 	%rd15, %r955, 3200;
	add.s64 	%rd5, %rd16, %rd15;
	mov.b32 	%r968, 0;
	mov.u32 	%r969, %r968;
	mov.u32 	%r970, %r968;
	mov.u32 	%r971, %r968;
	mov.u32 	%r972, %r968;
	mov.u32 	%r961, %r968;
$L__BB0_5:
	mul.wide.u32 	%rd17, %r961, 4;
	add.s64 	%rd18, %rd1, %rd17;
	ld.local.u32 	%r11, [%rd18+4];
	shl.b32 	%r12, %r961, 5;
	mov.b32 	%r967, 0;
$L__BB0_6:
	.pragma "nounroll";
	shr.u32 	%r568, %r11, %r967;
	and.b32  	%r569, %r568, 1;
	setp.eq.b32 	%p5, %r569, 1;
	not.pred 	%p6, %p5;
	add.s32 	%r570, %r12, %r967;
	mul.lo.s32 	%r571, %r570, 5;
	mul.wide.u32 	%rd19, %r571, 4;
	add.s64 	%rd6, %rd5, %rd19;
	@%p6 bra 	$L__BB0_8;
	ld.global.u32 	%r572, [%rd6];
	xor.b32  	%r972, %r972, %r572;
	ld.global.u32 	%r573, [%rd6+4];
	xor.b32  	%r971, %r971, %r573;
	ld.global.u32 	%r574, [%rd6+8];
	xor.b32  	%r970, %r970, %r574;
	ld.global.u32 	%r575, [%rd6+12];
	xor.b32  	%r969, %r969, %r575;
	ld.global.u32 	%r576, [%rd6+16];
	xor.b32  	%r968, %r968, %r576;
$L__BB0_8:
	and.b32  	%r578, %r568, 2;
	setp.eq.s32 	%p7, %r578, 0;
	@%p7 bra 	$L__BB0_10;
	ld.global.u32 	%r579, [%rd6+20];
	xor.b32  	%r972, %r972, %r579;
	ld.global.u32 	%r580, [%rd6+24];
	xor.b32  	%r971, %r971, %r580;
	ld.global.u32 	%r581, [%rd6+28];
	xor.b32  	%r970, %r970, %r581;
	ld.global.u32 	%r582, [%rd6+32];
	xor.b32  	%r969, %r969, %r582;
	ld.global.u32 	%r583, [%rd6+36];
	xor.b32  	%r968, %r968, %r583;
$L__BB0_10:
	and.b32  	%r585, %r568, 4;
	setp.eq.s32 	%p8, %r585, 0;
	@%p8 bra 	$L__BB0_12;
	ld.global.u32 	%r586, [%rd6+40];
	xor.b32  	%r972, %r972, %r586;
	ld.global.u32 	%r587, [%rd6+44];
	xor.b32  	%r971, %r971, %r587;
	ld.global.u32 	%r588, [%rd6+48];
	xor.b32  	%r970, %r970, %r588;
	ld.global.u32 	%r589, [%rd6+52];
	xor.b32  	%r969, %r969, %r589;
	ld.global.u32 	%r590, [%rd6+56];
	xor.b32  	%r968, %r968, %r590;
$L__BB0_12:
	and.b32  	%r592, %r568, 8;
	setp.eq.s32 	%p9, %r592, 0;
	@%p9 bra 	$L__BB0_14;
	ld.global.u32 	%r593, [%rd6+60];
	xor.b32  	%r972, %r972, %r593;
	ld.global.u32 	%r594, [%rd6+64];
	xor.b32  	%r971, %r971, %r594;
	ld.global.u32 	%r595, [%rd6+68];
	xor.b32  	%r970, %r970, %r595;
	ld.global.u32 	%r596, [%rd6+72];
	xor.b32  	%r969, %r969, %r596;
	ld.global.u32 	%r597, [%rd6+76];
	xor.b32  	%r968, %r968, %r597;
$L__BB0_14:
	and.b32  	%r599, %r568, 16;
	setp.eq.s32 	%p10, %r599, 0;
	@%p10 bra 	$L__BB0_16;
	ld.global.u32 	%r600, [%rd6+80];
	xor.b32  	%r972, %r972, %r600;
	ld.global.u32 	%r601, [%rd6+84];
	xor.b32  	%r971, %r971, %r601;
	ld.global.u32 	%r602, [%rd6+88];
	xor.b32  	%r970, %r970, %r602;
	ld.global.u32 	%r603, [%rd6+92];
	xor.b32  	%r969, %r969, %r603;
	ld.global.u32 	%r604, [%rd6+96];
	xor.b32  	%r968, %r968, %r604;
$L__BB0_16:
	and.b32  	%r606, %r568, 32;
	setp.eq.s32 	%p11, %r606, 0;
	@%p11 bra 	$L__BB0_18;
	ld.global.u32 	%r607, [%rd6+100];
	xor.b32  	%r972, %r972, %r607;
	ld.global.u32 	%r608, [%rd6+104];
	xor.b32  	%r971, %r971, %r608;
	ld.global.u32 	%r609, [%rd6+108];
	xor.b32  	%r970, %r970, %r609;
	ld.global.u32 	%r610, [%rd6+112];
	xor.b32  	%r969, %r969, %r610;
	ld.global.u32 	%r611, [%rd6+116];
	xor.b32  	%r968, %r968, %r611;
$L__BB0_18:
	and.b32  	%r613, %r568, 64;
	setp.eq.s32 	%p12, %r613, 0;
	@%p12 bra 	$L__BB0_20;
	ld.global.u32 	%r614, [%rd6+120];
	xor.b32  	%r972, %r972, %r614;
	ld.global.u32 	%r615, [%rd6+124];
	xor.b32  	%r971, %r971, %r615;
	ld.global.u32 	%r616, [%rd6+128];
	xor.b32  	%r970, %r970, %r616;
	ld.global.u32 	%r617, [%rd6+132];
	xor.b32  	%r969, %r969, %r617;
	ld.global.u32 	%r618, [%rd6+136];
	xor.b32  	%r968, %r968, %r618;
$L__BB0_20:
	and.b32  	%r620, %r568, 128;
	setp.eq.s32 	%p13, %r620, 0;
	@%p13 bra 	$L__BB0_22;
	ld.global.u32 	%r621, [%rd6+140];
	xor.b32  	%r972, %r972, %r621;
	ld.global.u32 	%r622, [%rd6+144];
	xor.b32  	%r971, %r971, %r622;
	ld.global.u32 	%r623, [%rd6+148];
	xor.b32  	%r970, %r970, %r623;
	ld.global.u32 	%r624, [%rd6+152];
	xor.b32  	%r969, %r969, %r624;
	ld.global.u32 	%r625, [%rd6+156];
	xor.b32  	%r968, %r968, %r625;
$L__BB0_22:
	and.b32  	%r627, %r568, 256;
	setp.eq.s32 	%p14, %r627, 0;
	@%p14 bra 	$L__BB0_24;
	ld.global.u32 	%r628, [%rd6+160];
	xor.b32  	%r972, %r972, %r628;
	ld.global.u32 	%r629, [%rd6+164];
	xor.b32  	%r971, %r971, %r629;
	ld.global.u32 	%r630, [%rd6+168];
	xor.b32  	%r970, %r970, %r630;
	ld.global.u32 	%r631, [%rd6+172];
	xor.b32  	%r969, %r969, %r631;
	ld.global.u32 	%r632, [%rd6+176];
	xor.b32  	%r968, %r968, %r632;
$L__BB0_24:
	and.b32  	%r634, %r568, 512;
	setp.eq.s32 	%p15, %r634, 0;
	@%p15 bra 	$L__BB0_26;
	ld.global.u32 	%r635, [%rd6+180];
	xor.b32  	%r972, %r972, %r635;
	ld.global.u32 	%r636, [%rd6+184];
	xor.b32  	%r971, %r971, %r636;
	ld.global.u32 	%r637, [%rd6+188];
	xor.b32  	%r970, %r970, %r637;
	ld.global.u32 	%r638, [%rd6+192];
	xor.b32  	%r969, %r969, %r638;
	ld.global.u32 	%r639, [%rd6+196];
	xor.b32  	%r968, %r968, %r639;
$L__BB0_26:
	and.b32  	%r641, %r568, 1024;
	setp.eq.s32 	%p16, %r641, 0;
	@%p16 bra 	$L__BB0_28;
	ld.global.u32 	%r642, [%rd6+200];
	xor.b32  	%r972, %r972, %r642;
	ld.global.u32 	%r643, [%rd6+204];
	xor.b32  	%r971, %r971, %r643;
	ld.global.u32 	%r644, [%rd6+208];
	xor.b32  	%r970, %r970, %r644;
	ld.global.u32 	%r645, [%rd6+212];
	xor.b32  	%r969, %r969, %r645;
	ld.global.u32 	%r646, [%rd6+216];
	xor.b32  	%r968, %r968, %r646;
$L__BB0_28:
	and.b32  	%r648, %r568, 2048;
	setp.eq.s32 	%p17, %r648, 0;
	@%p17 bra 	$L__BB0_30;
	ld.global.u32 	%r649, [%rd6+220];
	xor.b32  	%r972, %r972, %r649;
	ld.global.u32 	%r650, [%rd6+224];
	xor.b32  	%r971, %r971, %r650;
	ld.global.u32 	%r651, [%rd6+228];
	xor.b32  	%r970, %r970, %r651;
	ld.global.u32 	%r652, [%rd6+232];
	xor.b32  	%r969, %r969, %r652;
	ld.global.u32 	%r653, [%rd6+236];
	xor.b32  	%r968, %r968, %r653;
$L__BB0_30:
	and.b32  	%r655, %r568, 4096;
	setp.eq.s32 	%p18, %r655, 0;
	@%p18 bra 	$L__BB0_32;
	ld.global.u32 	%r656, [%rd6+240];
	xor.b32  	%r972, %r972, %r656;
	ld.global.u32 	%r657, [%rd6+244];
	xor.b32  	%r971, %r971, %r657;
	ld.global.u32 	%r658, [%rd6+248];
	xor.b32  	%r970, %r970, %r658;
	ld.global.u32 	%r659, [%rd6+252];
	xor.b32  	%r969, %r969, %r659;
	ld.global.u32 	%r660, [%rd6+256];
	xor.b32  	%r968, %r968, %r660;
$L__BB0_32:
	and.b32  	%r662, %r568, 8192;
	setp.eq.s32 	%p19, %r662, 0;
	@%p19 bra 	$L__BB0_34;
	ld.global.u32 	%r663, [%rd6+260];
	xor.b32  	%r972, %r972, %r663;
	ld.global.u32 	%r664, [%rd6+264];
	xor.b32  	%r971, %r971, %r664;
	ld.global.u32 	%r665, [%rd6+268];
	xor.b32  	%r970, %r970, %r665;
	ld.global.u32 	%r666, [%rd6+272];
	xor.b32  	%r969, %r969, %r666;
	ld.global.u32 	%r667, [%rd6+276];
	xor.b32  	%r968, %r968, %r667;
$L__BB0_34:
	and.b32  	%r669, %r568, 16384;
	setp.eq.s32 	%p20, %r669, 0;
	@%p20 bra 	$L__BB0_36;
	ld.global.u32 	%r670, [%rd6+280];
	xor.b32  	%r972, %r972, %r670;
	ld.global.u32 	%r671, [%rd6+284];
	xor.b32  	%r971, %r971, %r671;
	ld.global.u32 	%r672, [%rd6+288];
	xor.b32  	%r970, %r970, %r672;
	ld.global.u32 	%r673, [%rd6+292];
	xor.b32  	%r969, %r969, %r673;
	ld.global.u32 	%r674, [%rd6+296];
	xor.b32  	%r968, %r968, %r674;
$L__BB0_36:
	and.b32  	%r676, %r568, 32768;
	setp.eq.s32 	%p21, %r676, 0;
	@%p21 bra 	$L__BB0_38;
	ld.global.u32 	%r677, [%rd6+300];
	xor.b32  	%r972, %r972, %r677;
	ld.global.u32 	%r678, [%rd6+304];
	xor.b32  	%r971, %r971, %r678;
	ld.global.u32 	%r679, [%rd6+308];
	xor.b32  	%r970, %r970, %r679;
	ld.global.u32 	%r680, [%rd6+312];
	xor.b32  	%r969, %r969, %r680;
	ld.global.u32 	%r681, [%rd6+316];
	xor.b32  	%r968, %r968, %r681;
$L__BB0_38:
	add.s32 	%r967, %r967, 16;
	setp.ne.s32 	%p22, %r967, 32;
	@%p22 bra 	$L__BB0_6;
	mad.lo.s32 	%r682, %r961, -31, %r12;
	add.s32 	%r961, %r682, 1;
	setp.ne.s32 	%p23, %r961, 5;
	@%p23 bra 	$L__BB0_5;
	st.local.u32 	[%rd1+4], %r972;
	st.local.v2.u32 	[%rd1+8], {%r971, %r970};
	st.local.v2.u32 	[%rd1+16], {%r969, %r968};
	setp.eq.s64 	%p24, %rd4, 1;
	@%p24 bra 	$L__BB0_115;
	mov.b32 	%r968, 0;
	mov.u32 	%r1061, %r968;
	mov.u32 	%r1062, %r968;
	mov.u32 	%r1063, %r968;
	mov.u32 	%r972, %r968;
	mov.u32 	%r1053, %r968;
$L__BB0_42:
	mul.wide.u32 	%rd20, %r1053, 4;
	add.s64 	%rd21, %rd1, %rd20;
	ld.local.u32 	%r187, [%rd21+4];
	shl.b32 	%r188, %r1053, 5;
	mov.b32 	%r1059, 0;
$L__BB0_43:
	.pragma "nounroll";
	shr.u32 	%r685, %r187, %r1059;
	and.b32  	%r686, %r685, 1;
	setp.eq.b32 	%p25, %r686, 1;
	not.pred 	%p26, %p25;
	add.s32 	%r687, %r188, %r1059;
	mul.lo.s32 	%r688, %r687, 5;
	mul.wide.u32 	%rd22, %r688, 4;
	add.s64 	%rd7, %rd5, %rd22;
	@%p26 bra 	$L__BB0_45;
	ld.global.u32 	%r689, [%rd7];
	xor.b32  	%r972, %r972, %r689;
	ld.global.u32 	%r690, [%rd7+4];
	xor.b32  	%r1063, %r1063, %r690;
	ld.global.u32 	%r691, [%rd7+8];
	xor.b32  	%r1062, %r1062, %r691;
	ld.global.u32 	%r692, [%rd7+12];
	xor.b32  	%r1061, %r1061, %r692;
	ld.global.u32 	%r693, [%rd7+16];
	xor.b32  	%r968, %r968, %r693;
$L__BB0_45:
	and.b32  	%r695, %r685, 2;
	setp.eq.s32 	%p27, %r695, 0;
	@%p27 bra 	$L__BB0_47;
	ld.global.u32 	%r696, [%rd7+20];
	xor.b32  	%r972, %r972, %r696;
	ld.global.u32 	%r697, [%rd7+24];
	xor.b32  	%r1063, %r1063, %r697;
	ld.global.u32 	%r698, [%rd7+28];
	xor.b32  	%r1062, %r1062, %r698;
	ld.global.u32 	%r699, [%rd7+32];
	xor.b32  	%r1061, %r1061, %r699;
	ld.global.u32 	%r700, [%rd7+36];
	xor.b32  	%r968, %r968, %r700;
$L__BB0_47:
	and.b32  	%r702, %r685, 4;
	setp.eq.s32 	%p28, %r702, 0;
	@%p28 bra 	$L__BB0_49;
	ld.global.u32 	%r703, [%rd7+40];
	xor.b32  	%r972, %r972, %r703;
	ld.global.u32 	%r704, [%rd7+44];
	xor.b32  	%r1063, %r1063, %r704;
	ld.global.u32 	%r705, [%rd7+48];
	xor.b32  	%r1062, %r1062, %r705;
	ld.global.u32 	%r706, [%rd7+52];
	xor.b32  	%r1061, %r1061, %r706;
	ld.global.u32 	%r707, [%rd7+56];
	xor.b32  	%r968, %r968, %r707;
$L__BB0_49:
	and.b32  	%r709, %r685, 8;
	setp.eq.s32 	%p29, %r709, 0;
	@%p29 bra 	$L__BB0_51;
	ld.global.u32 	%r710, [%rd7+60];
	xor.b32  	%r972, %r972, %r710;
	ld.global.u32 	%r711, [%rd7+64];
	xor.b32  	%r1063, %r1063, %r711;
	ld.global.u32 	%r712, [%rd7+68];
	xor.b32  	%r1062, %r1062, %r712;
	ld.global.u32 	%r713, [%rd7+72];
	xor.b32  	%r1061, %r1061, %r713;
	ld.global.u32 	%r714, [%rd7+76];
	xor.b32  	%r968, %r968, %r714;
$L__BB0_51:
	and.b32  	%r716, %r685, 16;
	setp.eq.s32 	%p30, %r716, 0;
	@%p30 bra 	$L__BB0_53;
	ld.global.u32 	%r717, [%rd7+80];
	xor.b32  	%r972, %r972, %r717;
	ld.global.u32 	%r718, [%rd7+84];
	xor.b32  	%r1063, %r1063, %r718;
	ld.global.u32 	%r719, [%rd7+88];
	xor.b32  	%r1062, %r1062, %r719;
	ld.global.u32 	%r720, [%rd7+92];
	xor.b32  	%r1061, %r1061, %r720;
	ld.global.u32 	%r721, [%rd7+96];
	xor.b32  	%r968, %r968, %r721;
$L__BB0_53:
	and.b32  	%r723, %r685, 32;
	setp.eq.s32 	%p31, %r723, 0;
	@%p31 bra 	$L__BB0_55;
	ld.global.u32 	%r724, [%rd7+100];
	xor.b32  	%r972, %r972, %r724;
	ld.global.u32 	%r725, [%rd7+104];
	xor.b32  	%r1063, %r1063, %r725;
	ld.global.u32 	%r726, [%rd7+108];
	xor.b32  	%r1062, %r1062, %r726;
	ld.global.u32 	%r727, [%rd7+112];
	xor.b32  	%r1061, %r1061, %r727;
	ld.global.u32 	%r728, [%rd7+116];
	xor.b32  	%r968, %r968, %r728;
$L__BB0_55:
	and.b32  	%r730, %r685, 64;
	setp.eq.s32 	%p32, %r730, 0;
	@%p32 bra 	$L__BB0_57;
	ld.global.u32 	%r731, [%rd7+120];
	xor.b32  	%r972, %r972, %r731;
	ld.global.u32 	%r732, [%rd7+124];
	xor.b32  	%r1063, %r1063, %r732;
	ld.global.u32 	%r733, [%rd7+128];
	xor.b32  	%r1062, %r1062, %r733;
	ld.global.u32 	%r734, [%rd7+132];
	xor.b32  	%r1061, %r1061, %r734;
	ld.global.u32 	%r735, [%rd7+136];
	xor.b32  	%r968, %r968, %r735;
$L__BB0_57:
	and.b32  	%r737, %r685, 128;
	setp.eq.s32 	%p33, %r737, 0;
	@%p33 bra 	$L__BB0_59;
	ld.global.u32 	%r738, [%rd7+140];
	xor.b32  	%r972, %r972, %r738;
	ld.global.u32 	%r739, [%rd7+144];
	xor.b32  	%r1063, %r1063, %r739;
	ld.global.u32 	%r740, [%rd7+148];
	xor.b32  	%r1062, %r1062, %r740;
	ld.global.u32 	%r741, [%rd7+152];
	xor.b32  	%r1061, %r1061, %r741;
	ld.global.u32 	%r742, [%rd7+156];
	xor.b32  	%r968, %r968, %r742;
$L__BB0_59:
	and.b32  	%r744, %r685, 256;
	setp.eq.s32 	%p34, %r744, 0;
	@%p34 bra 	$L__BB0_61;
	ld.global.u32 	%r745, [%rd7+160];
	xor.b32  	%r972, %r972, %r745;
	ld.global.u32 	%r746, [%rd7+164];
	xor.b32  	%r1063, %r1063, %r746;
	ld.global.u32 	%r747, [%rd7+168];
	xor.b32  	%r1062, %r1062, %r747;
	ld.global.u32 	%r748, [%rd7+172];
	xor.b32  	%r1061, %r1061, %r748;
	ld.global.u32 	%r749, [%rd7+176];
	xor.b32  	%r968, %r968, %r749;
$L__BB0_61:
	and.b32  	%r751, %r685, 512;
	setp.eq.s32 	%p35, %r751, 0;
	@%p35 bra 	$L__BB0_63;
	ld.global.u32 	%r752, [%rd7+180];
	xor.b32  	%r972, %r972, %r752;
	ld.global.u32 	%r753, [%rd7+184];
	xor.b32  	%r1063, %r1063, %r753;
	ld.global.u32 	%r754, [%rd7+188];
	xor.b32  	%r1062, %r1062, %r754;
	ld.global.u32 	%r755, [%rd7+192];
	xor.b32  	%r1061, %r1061, %r755;
	ld.global.u32 	%r756, [%rd7+196];
	xor.b32  	%r968, %r968, %r756;
$L__BB0_63:
	and.b32  	%r758, %r685, 1024;
	setp.eq.s32 	%p36, %r758, 0;
	@%p36 bra 	$L__BB0_65;
	ld.global.u32 	%r759, [%rd7+200];
	xor.b32  	%r972, %r972, %r759;
	ld.global.u32 	%r760, [%rd7+204];
	xor.b32  	%r1063, %r1063, %r760;
	ld.global.u32 	%r761, [%rd7+208];
	xor.b32  	%r1062, %r1062, %r761;
	ld.global.u32 	%r762, [%rd7+212];
	xor.b32  	%r1061, %r1061, %r762;
	ld.global.u32 	%r763, [%rd7+216];
	xor.b32  	%r968, %r968, %r763;
$L__BB0_65:
	and.b32  	%r765, %r685, 2048;
	setp.eq.s32 	%p37, %r765, 0;
	@%p37 bra 	$L__BB0_67;
	ld.global.u32 	%r766, [%rd7+220];
	xor.b32  	%r972, %r972, %r766;
	ld.global.u32 	%r767, [%rd7+224];
	xor.b32  	%r1063, %r1063, %r767;
	ld.global.u32 	%r768, [%rd7+228];
	xor.b32  	%r1062, %r1062, %r768;
	ld.global.u32 	%r769, [%rd7+232];
	xor.b32  	%r1061, %r1061, %r769;
	ld.global.u32 	%r770, [%rd7+236];
	xor.b32  	%r968, %r968, %r770;
$L__BB0_67:
	and.b32  	%r772, %r685, 4096;
	setp.eq.s32 	%p38, %r772, 0;
	@%p38 bra 	$L__BB0_69;
	ld.global.u32 	%r773, [%rd7+240];
	xor.b32  	%r972, %r972, %r773;
	ld.global.u32 	%r774, [%rd7+244];
	xor.b32  	%r1063, %r1063, %r774;
	ld.global.u32 	%r775, [%rd7+248];
	xor.b32  	%r1062, %r1062, %r775;
	ld.global.u32 	%r776, [%rd7+252];
	xor.b32  	%r1061, %r1061, %r776;
	ld.global.u32 	%r777, [%rd7+256];
	xor.b32  	%r968, %r968, %r777;
$L__BB0_69:
	and.b32  	%r779, %r685, 8192;
	setp.eq.s32 	%p39, %r779, 0;
	@%p39 bra 	$L__BB0_71;
	ld.global.u32 	%r780, [%rd7+260];
	xor.b32  	%r972, %r972, %r780;
	ld.global.u32 	%r781, [%rd7+264];
	xor.b32  	%r1063, %r1063, %r781;
	ld.global.u32 	%r782, [%rd7+268];
	xor.b32  	%r1062, %r1062, %r782;
	ld.global.u32 	%r783, [%rd7+272];
	xor.b32  	%r1061, %r1061, %r783;
	ld.global.u32 	%r784, [%rd7+276];
	xor.b32  	%r968, %r968, %r784;
$L__BB0_71:
	and.b32  	%r786, %r685, 16384;
	setp.eq.s32 	%p40, %r786, 0;
	@%p40 bra 	$L__BB0_73;
	ld.global.u32 	%r787, [%rd7+280];
	xor.b32  	%r972, %r972, %r787;
	ld.global.u32 	%r788, [%rd7+284];
	xor.b32  	%r1063, %r1063, %r788;
	ld.global.u32 	%r789, [%rd7+288];
	xor.b32  	%r1062, %r1062, %r789;
	ld.global.u32 	%r790, [%rd7+292];
	xor.b32  	%r1061, %r1061, %r790;
	ld.global.u32 	%r791, [%rd7+296];
	xor.b32  	%r968, %r968, %r791;
$L__BB0_73:
	and.b32  	%r793, %r685, 32768;
	setp.eq.s32 	%p41, %r793, 0;
	@%p41 bra 	$L__BB0_75;
	ld.global.u32 	%r794, [%rd7+300];
	xor.b32  	%r972, %r972, %r794;
	ld.global.u32 	%r795, [%rd7+304];
	xor.b32  	%r1063, %r1063, %r795;
	ld.global.u32 	%r796, [%rd7+308];
	xor.b32  	%r1062, %r1062, %r796;
	ld.global.u32 	%r797, [%rd7+312];
	xor.b32  	%r1061, %r1061, %r797;
	ld.global.u32 	%r798, [%rd7+316];
	xor.b32  	%r968, %r968, %r798;
$L__BB0_75:
	add.s32 	%r1059, %r1059, 16;
	setp.ne.s32 	%p42, %r1059, 32;
	@%p42 bra 	$L__BB0_43;
	mad.lo.s32 	%r799, %r1053, -31, %r188;
	add.s32 	%r1053, %r799, 1;
	setp.ne.s32 	%p43, %r1053, 5;
	@%p43 bra 	$L__BB0_42;
	st.local.u32 	[%rd1+4], %r972;
	st.local.v2.u32 	[%rd1+8], {%r1063, %r1062};
	st.local.v2.u32 	[%rd1+16], {%r1061, %r968};
	setp.ne.s64 	%p44, %rd4, 3;
	@%p44 bra 	$L__BB0_115;
	mov.b32 	%r968, 0;
	mov.u32 	%r1153, %r968;
	mov.u32 	%r1154, %r968;
	mov.u32 	%r1155, %r968;
	mov.u32 	%r972, %r968;
	mov.u32 	%r1145, %r968;
$L__BB0_79:
	mul.wide.u32 	%rd23, %r1145, 4;
	add.s64 	%rd24, %rd1, %rd23;
	ld.local.u32 	%r363, [%rd24+4];
	shl.b32 	%r364, %r1145, 5;
	mov.b32 	%r1151, 0;
$L__BB0_80:
	.pragma "nounroll";
	shr.u32 	%r802, %r363, %r1151;
	and.b32  	%r803, %r802, 1;
	setp.eq.b32 	%p45, %r803, 1;
	not.pred 	%p46, %p45;
	add.s32 	%r804, %r364, %r1151;
	mul.lo.s32 	%r805, %r804, 5;
	mul.wide.u32 	%rd25, %r805, 4;
	add.s64 	%rd8, %rd5, %rd25;
	@%p46 bra 	$L__BB0_82;
	ld.global.u32 	%r806, [%rd8];
	xor.b32  	%r972, %r972, %r806;
	ld.global.u32 	%r807, [%rd8+4];
	xor.b32  	%r1155, %r1155, %r807;
	ld.global.u32 	%r808, [%rd8+8];
	xor.b32  	%r1154, %r1154, %r808;
	ld.global.u32 	%r809, [%rd8+12];
	xor.b32  	%r1153, %r1153, %r809;
	ld.global.u32 	%r810, [%rd8+16];
	xor.b32  	%r968, %r968, %r810;
$L__BB0_82:
	and.b32  	%r812, %r802, 2;
	setp.eq.s32 	%p47, %r812, 0;
	@%p47 bra 	$L__BB0_84;
	ld.global.u32 	%r813, [%rd8+20];
	xor.b32  	%r972, %r972, %r813;
	ld.global.u32 	%r814, [%rd8+24];
	xor.b32  	%r1155, %r1155, %r814;
	ld.global.u32 	%r815, [%rd8+28];
	xor.b32  	%r1154, %r1154, %r815;
	ld.global.u32 	%r816, [%rd8+32];
	xor.b32  	%r1153, %r1153, %r816;
	ld.global.u32 	%r817, [%rd8+36];
	xor.b32  	%r968, %r968, %r817;
$L__BB0_84:
	and.b32  	%r819, %r802, 4;
	setp.eq.s32 	%p48, %r819, 0;
	@%p48 bra 	$L__BB0_86;
	ld.global.u32 	%r820, [%rd8+40];
	xor.b32  	%r972, %r972, %r820;
	ld.global.u32 	%r821, [%rd8+44];
	xor.b32  	%r1155, %r1155, %r821;
	ld.global.u32 	%r822, [%rd8+48];
	xor.b32  	%r1154, %r1154, %r822;
	ld.global.u32 	%r823, [%rd8+52];
	xor.b32  	%r1153, %r1153, %r823;
	ld.global.u32 	%r824, [%rd8+56];
	xor.b32  	%r968, %r968, %r824;
$L__BB0_86:
	and.b32  	%r826, %r802, 8;
	setp.eq.s32 	%p49, %r826, 0;
	@%p49 bra 	$L__BB0_88;
	ld.global.u32 	%r827, [%rd8+60];
	xor.b32  	%r972, %r972, %r827;
	ld.global.u32 	%r828, [%rd8+64];
	xor.b32  	%r1155, %r1155, %r828;
	ld.global.u32 	%r829, [%rd8+68];
	xor.b32  	%r1154, %r1154, %r829;
	ld.global.u32 	%r830, [%rd8+72];
	xor.b32  	%r1153, %r1153, %r830;
	ld.global.u32 	%r831, [%rd8+76];
	xor.b32  	%r968, %r968, %r831;
$L__BB0_88:
	and.b32  	%r833, %r802, 16;
	setp.eq.s32 	%p50, %r833, 0;
	@%p50 bra 	$L__BB0_90;
	ld.global.u32 	%r834, [%rd8+80];
	xor.b32  	%r972, %r972, %r834;
	ld.global.u32 	%r835, [%rd8+84];
	xor.b32  	%r1155, %r1155, %r835;
	ld.global.u32 	%r836, [%rd8+88];
	xor.b32  	%r1154, %r1154, %r836;
	ld.global.u32 	%r837, [%rd8+92];
	xor.b32  	%r1153, %r1153, %r837;
	ld.global.u32 	%r838, [%rd8+96];
	xor.b32  	%r968, %r968, %r838;
$L__BB0_90:
	and.b32  	%r840, %r802, 32;
	setp.eq.s32 	%p51, %r840, 0;
	@%p51 bra 	$L__BB0_92;
	ld.global.u32 	%r841, [%rd8+100];
	xor.b32  	%r972, %r972, %r841;
	ld.global.u32 	%r842, [%rd8+104];
	xor.b32  	%r1155, %r1155, %r842;
	ld.global.u32 	%r843, [%rd8+108];
	xor.b32  	%r1154, %r1154, %r843;
	ld.global.u32 	%r844, [%rd8+112];
	xor.b32  	%r1153, %r1153, %r844;
	ld.global.u32 	%r845, [%rd8+116];
	xor.b32  	%r968, %r968, %r845;
$L__BB0_92:
	and.b32  	%r847, %r802, 64;
	setp.eq.s32 	%p52, %r847, 0;
	@%p52 bra 	$L__BB0_94;
	ld.global.u32 	%r848, [%rd8+120];
	xor.b32  	%r972, %r972, %r848;
	ld.global.u32 	%r849, [%rd8+124];
	xor.b32  	%r1155, %r1155, %r849;
	ld.global.u32 	%r850, [%rd8+128];
	xor.b32  	%r1154, %r1154, %r850;
	ld.global.u32 	%r851, [%rd8+132];
	xor.b32  	%r1153, %r1153, %r851;
	ld.global.u32 	%r852, [%rd8+136];
	xor.b32  	%r968, %r968, %r852;
$L__BB0_94:
	and.b32  	%r854, %r802, 128;
	setp.eq.s32 	%p53, %r854, 0;
	@%p53 bra 	$L__BB0_96;
	ld.global.u32 	%r855, [%rd8+140];
	xor.b32  	%r972, %r972, %r855;
	ld.global.u32 	%r856, [%rd8+144];
	xor.b32  	%r1155, %r1155, %r856;
	ld.global.u32 	%r857, [%rd8+148];
	xor.b32  	%r1154, %r1154, %r857;
	ld.global.u32 	%r858, [%rd8+152];
	xor.b32  	%r1153, %r1153, %r858;
	ld.global.u32 	%r859, [%rd8+156];
	xor.b32  	%r968, %r968, %r859;
$L__BB0_96:
	and.b32  	%r861, %r802, 256;
	setp.eq.s32 	%p54, %r861, 0;
	@%p54 bra 	$L__BB0_98;
	ld.global.u32 	%r862, [%rd8+160];
	xor.b32  	%r972, %r972, %r862;
	ld.global.u32 	%r863, [%rd8+164];
	xor.b32  	%r1155, %r1155, %r863;
	ld.global.u32 	%r864, [%rd8+168];
	xor.b32  	%r1154, %r1154, %r864;
	ld.global.u32 	%r865, [%rd8+172];
	xor.b32  	%r1153, %r1153, %r865;
	ld.global.u32 	%r866, [%rd8+176];
	xor.b32  	%r968, %r968, %r866;
$L__BB0_98:
	and.b32  	%r868, %r802, 512;
	setp.eq.s32 	%p55, %r868, 0;
	@%p55 bra 	$L__BB0_100;
	ld.global.u32 	%r869, [%rd8+180];
	xor.b32  	%r972, %r972, %r869;
	ld.global.u32 	%r870, [%rd8+184];
	xor.b32  	%r1155, %r1155, %r870;
	ld.global.u32 	%r871, [%rd8+188];
	xor.b32  	%r1154, %r1154, %r871;
	ld.global.u32 	%r872, [%rd8+192];
	xor.b32  	%r1153, %r1153, %r872;
	ld.global.u32 	%r873, [%rd8+196];
	xor.b32  	%r968, %r968, %r873;
$L__BB0_100:
	and.b32  	%r875, %r802, 1024;
	setp.eq.s32 	%p56, %r875, 0;
	@%p56 bra 	$L__BB0_102;
	ld.global.u32 	%r876, [%rd8+200];
	xor.b32  	%r972, %r972, %r876;
	ld.global.u32 	%r877, [%rd8+204];
	xor.b32  	%r1155, %r1155, %r877;
	ld.global.u32 	%r878, [%rd8+208];
	xor.b32  	%r1154, %r1154, %r878;
	ld.global.u32 	%r879, [%rd8+212];
	xor.b32  	%r1153, %r1153, %r879;
	ld.global.u32 	%r880, [%rd8+216];
	xor.b32  	%r968, %r968, %r880;
$L__BB0_102:
	and.b32  	%r882, %r802, 2048;
	setp.eq.s32 	%p57, %r882, 0;
	@%p57 bra 	$L__BB0_104;
	ld.global.u32 	%r883, [%rd8+220];
	xor.b32  	%r972, %r972, %r883;
	ld.global.u32 	%r884, [%rd8+224];
	xor.b32  	%r1155, %r1155, %r884;
	ld.global.u32 	%r885, [%rd8+228];
	xor.b32  	%r1154, %r1154, %r885;
	ld.global.u32 	%r886, [%rd8+232];
	xor.b32  	%r1153, %r1153, %r886;
	ld.global.u32 	%r887, [%rd8+236];
	xor.b32  	%r968, %r968, %r887;
$L__BB0_104:
	and.b32  	%r889, %r802, 4096;
	setp.eq.s32 	%p58, %r889, 0;
	@%p58 bra 	$L__BB0_106;
	ld.global.u32 	%r890, [%rd8+240];
	xor.b32  	%r972, %r972, %r890;
	ld.global.u32 	%r891, [%rd8+244];
	xor.b32  	%r1155, %r1155, %r891;
	ld.global.u32 	%r892, [%rd8+248];
	xor.b32  	%r1154, %r1154, %r892;
	ld.global.u32 	%r893, [%rd8+252];
	xor.b32  	%r1153, %r1153, %r893;
	ld.global.u32 	%r894, [%rd8+256];
	xor.b32  	%r968, %r968, %r894;
$L__BB0_106:
	and.b32  	%r896, %r802, 8192;
	setp.eq.s32 	%p59, %r896, 0;
	@%p59 bra 	$L__BB0_108;
	ld.global.u32 	%r897, [%rd8+260];
	xor.b32  	%r972, %r972, %r897;
	ld.global.u32 	%r898, [%rd8+264];
	xor.b32  	%r1155, %r1155, %r898;
	ld.global.u32 	%r899, [%rd8+268];
	xor.b32  	%r1154, %r1154, %r899;
	ld.global.u32 	%r900, [%rd8+272];
	xor.b32  	%r1153, %r1153, %r900;
	ld.global.u32 	%r901, [%rd8+276];
	xor.b32  	%r968, %r968, %r901;
$L__BB0_108:
	and.b32  	%r903, %r802, 16384;
	setp.eq.s32 	%p60, %r903, 0;
	@%p60 bra 	$L__BB0_110;
	ld.global.u32 	%r904, [%rd8+280];
	xor.b32  	%r972, %r972, %r904;
	ld.global.u32 	%r905, [%rd8+284];
	xor.b32  	%r1155, %r1155, %r905;
	ld.global.u32 	%r906, [%rd8+288];
	xor.b32  	%r1154, %r1154, %r906;
	ld.global.u32 	%r907, [%rd8+292];
	xor.b32  	%r1153, %r1153, %r907;
	ld.global.u32 	%r908, [%rd8+296];
	xor.b32  	%r968, %r968, %r908;
$L__BB0_110:
	and.b32  	%r910, %r802, 32768;
	setp.eq.s32 	%p61, %r910, 0;
	@%p61 bra 	$L__BB0_112;
	ld.global.u32 	%r911, [%rd8+300];
	xor.b32  	%r972, %r972, %r911;
	ld.global.u32 	%r912, [%rd8+304];
	xor.b32  	%r1155, %r1155, %r912;
	ld.global.u32 	%r913, [%rd8+308];
	xor.b32  	%r1154, %r1154, %r913;
	ld.global.u32 	%r914, [%rd8+312];
	xor.b32  	%r1153, %r1153, %r914;
	ld.global.u32 	%r915, [%rd8+316];
	xor.b32  	%r968, %r968, %r915;
$L__BB0_112:
	add.s32 	%r1151, %r1151, 16;
	setp.ne.s32 	%p62, %r1151, 32;
	@%p62 bra 	$L__BB0_80;
	mad.lo.s32 	%r916, %r1145, -31, %r364;
	add.s32 	%r1145, %r916, 1;
	setp.ne.s32 	%p63, %r1145, 5;
	@%p63 bra 	$L__BB0_79;
	st.local.u32 	[%rd1+4], %r972;
	st.local.v2.u32 	[%rd1+8], {%r1155, %r1154};
	st.local.v2.u32 	[%rd1+16], {%r1153, %r968};
$L__BB0_115:
	shr.u64 	%rd50, %rd3, 2;
	add.s32 	%r955, %r955, 1;
	setp.gt.u64 	%p64, %rd3, 3;
	@%p64 bra 	$L__BB0_3;
$L__BB0_116:
	ld.param.u64 	%rd49, [_Z21gradientDescentKernelPdS_S_id_param_2];
	ld.param.u64 	%rd47, [_Z21gradientDescentKernelPdS_S_id_param_0];
	cvta.to.global.u64 	%rd26, %rd47;
	shl.b64 	%rd27, %rd2, 3;
	add.s64 	%rd28, %rd26, %rd27;
	ld.global.f64 	%fd29, [%rd28];
	shr.u32 	%r918, %r972, 2;
	xor.b32  	%r919, %r918, %r972;
	shl.b32 	%r920, %r968, 4;
	shl.b32 	%r921, %r919, 1;
	xor.b32  	%r922, %r921, %r920;
	xor.b32  	%r923, %r922, %r919;
	xor.b32  	%r924, %r923, %r968;
	add.s32 	%r925, %r924, -565392482;
	cvt.rn.f32.u32 	%f1, %r925;
	fma.rn.f32 	%f2, %f1, 0f2F800000, 0f2F000000;
	cvt.f64.f32 	%fd30, %f2;
	add.f64 	%fd31, %fd30, 0dBFE0000000000000;
	fma.rn.f64 	%fd125, %fd31, 0d4000000000000000, %fd29;
	cvta.to.global.u64 	%rd29, %rd49;
	add.s64 	%rd30, %rd29, %rd27;
	ld.global.f64 	%fd2, [%rd30];
	mov.f64 	%fd32, 0d4000000000000000;
	{
	.reg .b32 %temp; 
	mov.b64 	{%temp, %r538}, %fd32;
	}
	and.b32  	%r926, %r538, 2146435072;
	setp.eq.s32 	%p65, %r926, 1062207488;
	setp.lt.s32 	%p66, %r538, 0;
	selp.b32 	%r539, 0, 2146435072, %p66;
	and.b32  	%r927, %r538, 2147483647;
	setp.ne.s32 	%p67, %r927, 1071644672;
	and.pred  	%p1, %p65, %p67;
	mov.f64 	%fd33, 0d3FECCCCCCCCCCCCD;
	{
	.reg .b32 %temp; 
	mov.b64 	{%temp, %r540}, %fd33;
	}
	mov.f64 	%fd34, 0d3FEFF7CED916872B;
	{
	.reg .b32 %temp; 
	mov.b64 	{%temp, %r541}, %fd34;
	}
	mov.f64 	%fd123, 0d0000000000000000;
	mov.b32 	%r1236, 0;
	mov.u64 	%rd33, __cudart_sin_cos_coeffs;
	mov.f64 	%fd124, %fd123;
$L__BB0_117:
	abs.f64 	%fd6, %fd125;
	setp.neu.f64 	%p68, %fd6, 0d7FF0000000000000;
	@%p68 bra 	$L__BB0_119;
	mov.f64 	%fd40, 0d0000000000000000;
	mul.rn.f64 	%fd126, %fd125, %fd40;
	mov.b32 	%r1237, 0;
	bra.uni 	$L__BB0_121;
$L__BB0_119:
	mul.f64 	%fd35, %fd125, 0d3FE45F306DC9C883;
	cvt.rni.s32.f64 	%r1237, %fd35;
	cvt.rn.f64.s32 	%fd36, %r1237;
	fma.rn.f64 	%fd37, %fd36, 0dBFF921FB54442D18, %fd125;
	fma.rn.f64 	%fd38, %fd36, 0dBC91A62633145C00, %fd37;
	fma.rn.f64 	%fd126, %fd36, 0dB97B839A252049C0, %fd38;
	setp.ltu.f64 	%p69, %fd6, 0d41E0000000000000;
	@%p69 bra 	$L__BB0_121;
	{ // callseq 0, 0
	.param .b64 param0;
	st.param.f64 	[param0], %fd125;
	.param .align 16 .b8 retval0[16];
	call.uni (retval0), 
	__internal_trig_reduction_slowpathd, 
	(
	param0
	);
	ld.param.f64 	%fd126, [retval0];
	ld.param.b32 	%r1237, [retval0+8];
	} // callseq 0
$L__BB0_121:
	setp.neu.f64 	%p70, %fd6, 0d7FF0000000000000;
	shl.b32 	%r930, %r1237, 6;
	cvt.u64.u32 	%rd31, %r930;
	and.b64  	%rd32, %rd31, 64;
	add.s64 	%rd34, %rd33, %rd32;
	mul.rn.f64 	%fd41, %fd126, %fd126;
	and.b32  	%r931, %r1237, 1;
	setp.eq.b32 	%p71, %r931, 1;
	selp.f64 	%fd42, 0dBDA8FF8320FD8164, 0d3DE5DB65F9785EBA, %p71;
	ld.global.nc.v2.f64 	{%fd43, %fd44}, [%rd34];
	fma.rn.f64 	%fd45, %fd42, %fd41, %fd43;
	fma.rn.f64 	%fd46, %fd45, %fd41, %fd44;
	ld.global.nc.v2.f64 	{%fd47, %fd48}, [%rd34+16];
	fma.rn.f64 	%fd49, %fd46, %fd41, %fd47;
	fma.rn.f64 	%fd50, %fd49, %fd41, %fd48;
	ld.global.nc.v2.f64 	{%fd51, %fd52}, [%rd34+32];
	fma.rn.f64 	%fd53, %fd50, %fd41, %fd51;
	fma.rn.f64 	%fd54, %fd53, %fd41, %fd52;
	fma.rn.f64 	%fd55, %fd54, %fd126, %fd126;
	fma.rn.f64 	%fd56, %fd54, %fd41, 0d3FF0000000000000;
	selp.f64 	%fd57, %fd56, %fd55, %p71;
	and.b32  	%r932, %r1237, 2;
	setp.eq.s32 	%p72, %r932, 0;
	mov.f64 	%fd58, 0d0000000000000000;
	sub.f64 	%fd59, %fd58, %fd57;
	selp.f64 	%fd11, %fd57, %fd59, %p72;
	@%p70 bra 	$L__BB0_123;
	mov.f64 	%fd65, 0d0000000000000000;
	mul.rn.f64 	%fd128, %fd125, %fd65;
	mov.b32 	%r1239, 1;
	bra.uni 	$L__BB0_126;
$L__BB0_123:
	mul.f64 	%fd60, %fd125, 0d3FE45F306DC9C883;
	cvt.rni.s32.f64 	%r1238, %fd60;
	cvt.rn.f64.s32 	%fd61, %r1238;
	fma.rn.f64 	%fd62, %fd61, 0dBFF921FB54442D18, %fd125;
	fma.rn.f64 	%fd63, %fd61, 0dBC91A62633145C00, %fd62;
	fma.rn.f64 	%fd128, %fd61, 0dB97B839A252049C0, %fd63;
	setp.ltu.f64 	%p73, %fd6, 0d41E0000000000000;
	@%p73 bra 	$L__BB0_125;
	{ // callseq 1, 0
	.param .b64 param0;
	st.param.f64 	[param0], %fd125;
	.param .align 16 .b8 retval0[16];
	call.uni (retval0), 
	__internal_trig_reduction_slowpathd, 
	(
	param0
	);
	ld.param.f64 	%fd128, [retval0];
	ld.param.b32 	%r1238, [retval0+8];
	} // callseq 1
$L__BB0_125:
	add.s32 	%r1239, %r1238, 1;
$L__BB0_126:
	setp.lt.s32 	%p74, %r538, 0;
	and.b32  	%r935, %r538, 2146435072;
	setp.eq.s32 	%p75, %r935, 1062207488;
	shl.b32 	%r936, %r1239, 6;
	cvt.u64.u32 	%rd35, %r936;
	and.b64  	%rd36, %rd35, 64;
	add.s64 	%rd38, %rd33, %rd36;
	mul.rn.f64 	%fd66, %fd128, %fd128;
	and.b32  	%r937, %r1239, 1;
	setp.eq.b32 	%p76, %r937, 1;
	selp.f64 	%fd67, 0dBDA8FF8320FD8164, 0d3DE5DB65F9785EBA, %p76;
	ld.global.nc.v2.f64 	{%fd68, %fd69}, [%rd38];
	fma.rn.f64 	%fd70, %fd67, %fd66, %fd68;
	fma.rn.f64 	%fd71, %fd70, %fd66, %fd69;
	ld.global.nc.v2.f64 	{%fd72, %fd73}, [%rd38+16];
	fma.rn.f64 	%fd74, %fd71, %fd66, %fd72;
	fma.rn.f64 	%fd75, %fd74, %fd66, %fd73;
	ld.global.nc.v2.f64 	{%fd76, %fd77}, [%rd38+32];
	fma.rn.f64 	%fd78, %fd75, %fd66, %fd76;
	fma.rn.f64 	%fd79, %fd78, %fd66, %fd77;
	fma.rn.f64 	%fd80, %fd79, %fd128, %fd128;
	fma.rn.f64 	%fd81, %fd79, %fd66, 0d3FF0000000000000;
	selp.f64 	%fd82, %fd81, %fd80, %p76;
	and.b32  	%r938, %r1239, 2;
	setp.eq.s32 	%p77, %r938, 0;
	mov.f64 	%fd83, 0d0000000000000000;
	sub.f64 	%fd84, %fd83, %fd82;
	selp.f64 	%fd17, %fd82, %fd84, %p77;
	{
	.reg .b32 %temp; 
	mov.b64 	{%temp, %r551}, %fd17;
	}
	abs.f64 	%fd18, %fd17;
	{ // callseq 2, 0
	.param .b64 param0;
	st.param.f64 	[param0], %fd18;
	.param .b64 param1;
	st.param.f64 	[param1], 0d4000000000000000;
	.param .b64 retval0;
	call.uni (retval0), 
	__internal_accurate_pow, 
	(
	param0, 
	param1
	);
	ld.param.f64 	%fd85, [retval0];
	} // callseq 2
	setp.lt.s32 	%p78, %r551, 0;
	neg.f64 	%fd87, %fd85;
	selp.f64 	%fd88, %fd87, %fd85, %p75;
	selp.f64 	%fd89, %fd88, %fd85, %p78;
	setp.eq.f64 	%p79, %fd17, 0d0000000000000000;
	selp.b32 	%r939, %r551, 0, %p75;
	or.b32  	%r940, %r939, 2146435072;
	selp.b32 	%r941, %r940, %r939, %p74;
	mov.b32 	%r942, 0;
	mov.b64 	%fd90, {%r942, %r941};
	selp.f64 	%fd129, %fd90, %fd89, %p79;
	add.f64 	%fd91, %fd17, 0d4000000000000000;
	{
	.reg .b32 %temp; 
	mov.b64 	{%temp, %r943}, %fd91;
	}
	and.b32  	%r944, %r943, 2146435072;
	setp.ne.s32 	%p80, %r944, 2146435072;
	@%p80 bra 	$L__BB0_131;
	setp.num.f64 	%p81, %fd17, %fd17;
	@%p81 bra 	$L__BB0_129;
	mov.f64 	%fd92, 0d4000000000000000;
	add.rn.f64 	%fd129, %fd17, %fd92;
	bra.uni 	$L__BB0_131;
$L__BB0_129:
	setp.neu.f64 	%p82, %fd18, 0d7FF0000000000000;
	@%p82 bra 	$L__BB0_131;
	setp.lt.s32 	%p83, %r551, 0;
	or.b32  	%r945, %r539, -2147483648;
	selp.b32 	%r946, %r945, %r539, %p1;
	selp.b32 	%r947, %r946, %r539, %p83;
	mov.b32 	%r948, 0;
	mov.b64 	%fd129, {%r948, %r947};
$L__BB0_131:
	ld.param.u64 	%rd48, [_Z21gradientDescentKernelPdS_S_id_param_1];
	cvta.to.global.u64 	%rd10, %rd48;
	setp.eq.f64 	%p84, %fd17, 0d3FF0000000000000;
	mul.f64 	%fd93, %fd129, 0d4014000000000000;
	selp.f64 	%fd94, 0d4014000000000000, %fd93, %p84;
	add.f64 	%fd95, %fd11, %fd94;
	mul.f64 	%fd96, %fd17, 0dC024000000000000;
	fma.rn.f64 	%fd23, %fd11, %fd96, %fd17;
	sub.f64 	%fd97, %fd95, %fd2;
	abs.f64 	%fd98, %fd97;
	setp.geu.f64 	%p85, %fd98, 0d3EE4F8B588E368F1;
	@%p85 bra 	$L__BB0_133;
	shl.b64 	%rd45, %rd2, 3;
	add.s64 	%rd46, %rd10, %rd45;
	st.global.f64 	[%rd46], %fd125;
	bra.uni 	$L__BB0_135;
$L__BB0_133:
	ld.param.f64 	%fd122, [_Z21gradientDescentKernelPdS_S_id_param_4];
	setp.lt.s32 	%p86, %r541, 0;
	setp.lt.s32 	%p87, %r540, 0;
	mul.f64 	%fd99, %fd23, 0d3FB9999999999998;
	fma.rn.f64 	%fd124, %fd124, 0d3FECCCCCCCCCCCCD, %fd99;
	mul.f64 	%fd100, %fd23, 0d3F50624DD2F1AA00;
	mul.f64 	%fd101, %fd23, %fd100;
	fma.rn.f64 	%fd123, %fd123, 0d3FEFF7CED916872B, %fd101;
	add.s32 	%r1236, %r1236, 1;
	cvt.rn.f64.u32 	%fd102, %r1236;
	{
	.reg .b32 %temp; 
	mov.b64 	{%temp, %r949}, %fd102;
	}
	shr.u32 	%r950, %r949, 20;
	and.b32  	%r951, %r950, 2047;
	add.s32 	%r952, %r951, -1012;
	mov.b64 	%rd39, %fd102;
	shl.b64 	%rd40, %rd39, %r952;
	setp.eq.s64 	%p88, %rd40, -9223372036854775808;
	{ // callseq 3, 0
	.param .b64 param0;
	st.param.f64 	[param0], 0d3FECCCCCCCCCCCCD;
	.param .b64 param1;
	st.param.f64 	[param1], %fd102;
	.param .b64 retval0;
	call.uni (retval0), 
	__internal_accurate_pow, 
	(
	param0, 
	param1
	);
	ld.param.f64 	%fd103, [retval0];
	} // callseq 3
	neg.f64 	%fd105, %fd103;
	selp.f64 	%fd106, %fd105, %fd103, %p88;
	selp.f64 	%fd107, %fd106, %fd103, %p87;
	mov.f64 	%fd108, 0d3FF0000000000000;
	sub.f64 	%fd109, %fd108, %fd107;
	div.rn.f64 	%fd110, %fd124, %fd109;
	{ // callseq 4, 0
	.param .b64 param0;
	st.param.f64 	[param0], 0d3FEFF7CED916872B;
	.param .b64 param1;
	st.param.f64 	[param1], %fd102;
	.param .b64 retval0;
	call.uni (retval0), 
	__internal_accurate_pow, 
	(
	param0, 
	param1
	);
	ld.param.f64 	%fd111, [retval0];
	} // callseq 4
	neg.f64 	%fd113, %fd111;
	selp.f64 	%fd114, %fd113, %fd111, %p88;
	selp.f64 	%fd115, %fd114, %fd111, %p86;
	sub.f64 	%fd116, %fd108, %fd115;
	div.rn.f64 	%fd117, %fd123, %fd116;
	mul.f64 	%fd118, %fd122, %fd110;
	sqrt.rn.f64 	%fd119, %fd117;
	add.f64 	%fd120, %fd119, 0d3E45798EE2308C3A;
	div.rn.f64 	%fd121, %fd118, %fd120;
	sub.f64 	%fd125, %fd125, %fd121;
	setp.ne.s32 	%p89, %r1236, 6000;
	@%p89 bra 	$L__BB0_117;
	shl.b64 	%rd42, %rd2, 3;
	add.s64 	%rd43, %rd10, %rd42;
	mov.b64 	%rd44, 9221120237041090560;
	st.global.u64 	[%rd43], %rd44;
$L__BB0_135:
	ret;

}
.func  (.param .align 16 .b8 func_retval0[16]) __internal_trig_reduction_slowpathd(
	.param .b64 __internal_trig_reduction_slowpathd_param_0
)
{
	.local .align 8 .b8 	__local_depot1[40];
	.reg .b64 	%SP;
	.reg .b64 	%SPL;
	.reg .pred 	%p<10>;
	.reg .b32 	%r<47>;
	.reg .b64 	%rd<74>;
	.reg .b64 	%fd<5>;

	mov.u64 	%SPL, __local_depot1;
	ld.param.f64 	%fd4, [__internal_trig_reduction_slowpathd_param_0];
	add.u64 	%rd1, %SPL, 0;
	{
	.reg .b32 %temp; 
	mov.b64 	{%temp, %r1}, %fd4;
	}
	shr.u32 	%r2, %r1, 20;
	and.b32  	%r3, %r2, 2047;
	setp.eq.s32 	%p1, %r3, 2047;
	mov.b32 	%r46, 0;
	@%p1 bra 	$L__BB1_9;
	add.s32 	%r20, %r3, -1024;
	mov.b64 	%rd20, %fd4;
	shl.b64 	%rd2, %rd20, 11;
	shr.u32 	%r4, %r20, 6;
	sub.s32 	%r45, 15, %r4;
	sub.s32 	%r21, 19, %r4;
	setp.lt.u32 	%p2, %r20, 128;
	selp.b32 	%r6, 18, %r21, %p2;
	setp.ge.s32 	%p3, %r45, %r6;
	mov.b64 	%rd70, 0;
	@%p3 bra 	$L__BB1_4;
	add.s32 	%r23, %r6, %r4;
	neg.s32 	%r43, %r23;
	or.b64  	%rd3, %rd2, -9223372036854775808;
	mov.b64 	%rd70, 0;
	mov.b32 	%r42, 0;
	mov.u64 	%rd25, __cudart_i2opi_d;
	mov.u32 	%r44, %r45;
$L__BB1_3:
	.pragma "nounroll";
	mul.wide.s32 	%rd22, %r42, 8;
	add.s64 	%rd23, %rd1, %rd22;
	mul.wide.s32 	%rd24, %r44, 8;
	add.s64 	%rd26, %rd25, %rd24;
	ld.global.nc.u64 	%rd27, [%rd26];
	{
	.reg .u32 %r0, %r1, %r2, %r3, %alo, %ahi, %blo, %bhi, %clo, %chi;
	mov.b64 	{%alo,%ahi}, %rd27;
	mov.b64 	{%blo,%bhi}, %rd3;
	mov.b64 	{%clo,%chi}, %rd70;
	mad.lo.cc.u32 	%r0, %alo, %blo, %clo;
	madc.hi.cc.u32 	%r1, %alo, %blo, %chi;
	madc.hi.u32 	%r2, %alo, %bhi, 0;
	mad.lo.cc.u32 	%r1, %alo, %bhi, %r1;
	madc.hi.cc.u32 	%r2, %ahi, %blo, %r2;
	madc.hi.u32 	%r3, %ahi, %bhi, 0;
	mad.lo.cc.u32 	%r1, %ahi, %blo, %r1;
	madc.lo.cc.u32 	%r2, %ahi, %bhi, %r2;
	addc.u32 	%r3, %r3, 0;
	mov.b64 	%rd28, {%r0,%r1};
	mov.b64 	%rd70, {%r2,%r3};
	}
	st.local.u64 	[%rd23], %rd28;
	add.s32 	%r44, %r44, 1;
	add.s32 	%r43, %r43, 1;
	add.s32 	%r42, %r42, 1;
	setp.ne.s32 	%p4, %r43, -15;
	mov.u32 	%r45, %r6;
	@%p4 bra 	$L__BB1_3;
$L__BB1_4:
	cvt.s64.s32 	%rd29, %r45;
	cvt.u64.u32 	%rd30, %r4;
	add.s64 	%rd31, %rd30, %rd29;
	shl.b64 	%rd32, %rd31, 3;
	add.s64 	%rd33, %rd1, %rd32;
	st.local.u64 	[%rd33+-120], %rd70;
	and.b32  	%r15, %r2, 63;
	ld.local.u64 	%rd72, [%rd1+16];
	ld.local.u64 	%rd71, [%rd1+24];
	setp.eq.s32 	%p5, %r15, 0;
	@%p5 bra 	$L__BB1_6;
	shl.b64 	%rd34, %rd71, %r15;
	shr.u64 	%rd35, %rd72, 1;
	xor.b32  	%r24, %r15, 63;
	shr.u64 	%rd36, %rd35, %r24;
	or.b64  	%rd71, %rd34, %rd36;
	ld.local.u64 	%rd37, [%rd1+8];
	shl.b64 	%rd38, %rd72, %r15;
	shr.u64 	%rd39, %rd37, 1;
	shr.u64 	%rd40, %rd39, %r24;
	or.b64  	%rd72, %rd38, %rd40;
$L__BB1_6:
	and.b32  	%r25, %r1, -2147483648;
	shr.u64 	%rd41, %rd71, 62;
	cvt.u32.u64 	%r26, %rd41;
	mov.b64 	{%r27, %r28}, %rd71;
	mov.b64 	{%r29, %r30}, %rd72;
	shf.l.wrap.b32 	%r31, %r30, %r27, 2;
	shf.l.wrap.b32 	%r32, %r27, %r28, 2;
	mov.b64 	%rd42, {%r31, %r32};
	shl.b64 	%rd43, %rd72, 2;
	shr.u64 	%rd44, %rd42, 63;
	cvt.u32.u64 	%r33, %rd44;
	add.s32 	%r34, %r33, %r26;
	setp.eq.s32 	%p6, %r25, 0;
	neg.s32 	%r35, %r34;
	selp.b32 	%r46, %r34, %r35, %p6;
	setp.gt.s64 	%p7, %rd42, -1;
	mov.b64 	%rd45, 0;
	{
	.reg .u32 %r0, %r1, %r2, %r3, %a0, %a1, %a2, %a3, %b0, %b1, %b2, %b3;
	mov.b64 	{%a0,%a1}, %rd45;
	mov.b64 	{%a2,%a3}, %rd45;
	mov.b64 	{%b0,%b1}, %rd43;
	mov.b64 	{%b2,%b3}, %rd42;
	sub.cc.u32 	%r0, %a0, %b0;
	subc.cc.u32 	%r1, %a1, %b1;
	subc.cc.u32 	%r2, %a2, %b2;
	subc.u32 	%r3, %a3, %b3;
	mov.b64 	%rd46, {%r0,%r1};
	mov.b64 	%rd47, {%r2,%r3};
	}
	xor.b32  	%r36, %r25, -2147483648;
	selp.b64 	%rd73, %rd42, %rd47, %p7;
	selp.b64 	%rd14, %rd43, %rd46, %p7;
	selp.b32 	%r17, %r25, %r36, %p7;
	clz.b64 	%r37, %rd73;
	cvt.u64.u32 	%rd15, %r37;
	setp.eq.s32 	%p8, %r37, 0;
	@%p8 bra 	$L__BB1_8;
	cvt.u32.u64 	%r38, %rd15;
	and.b32  	%r39, %r38, 63;
	shl.b64 	%rd48, %rd73, %r39;
	shr.u64 	%rd49, %rd14, 1;
	not.b32 	%r40, %r38;
	and.b32  	%r41, %r40, 63;
	shr.u64 	%rd50, %rd49, %r41;
	or.b64  	%rd73, %rd48, %rd50;
$L__BB1_8:
	mov.b64 	%rd51, -3958705157555305931;
	{
	.reg .u32 %r0, %r1, %r2, %r3, %alo, %ahi, %blo, %bhi;
	mov.b64 	{%alo,%ahi}, %rd73;
	mov.b64 	{%blo,%bhi}, %rd51;
	mul.lo.u32 	%r0, %alo, %blo;
	mul.hi.u32 	%r1, %alo, %blo;
	mad.lo.cc.u32 	%r1, %alo, %bhi, %r1;
	madc.hi.u32 	%r2, %alo, %bhi, 0;
	mad.lo.cc.u32 	%r1, %ahi, %blo, %r1;
	madc.hi.cc.u32 	%r2, %ahi, %blo, %r2;
	madc.hi.u32 	%r3, %ahi, %bhi, 0;
	mad.lo.cc.u32 	%r2, %ahi, %bhi, %r2;
	addc.u32 	%r3, %r3, 0;
	mov.b64 	%rd52, {%r0,%r1};
	mov.b64 	%rd53, {%r2,%r3};
	}
	setp.gt.s64 	%p9, %rd53, 0;
	{
	.reg .u32 %r0, %r1, %r2, %r3, %a0, %a1, %a2, %a3, %b0, %b1, %b2, %b3;
	mov.b64 	{%a0,%a1}, %rd52;
	mov.b64 	{%a2,%a3}, %rd53;
	mov.b64 	{%b0,%b1}, %rd52;
	mov.b64 	{%b2,%b3}, %rd53;
	add.cc.u32 	%r0, %a0, %b0;
	addc.cc.u32 	%r1, %a1, %b1;
	addc.cc.u32 	%r2, %a2, %b2;
	addc.u32 	%r3, %a3, %b3;
	mov.b64 	%rd54, {%r0,%r1};
	mov.b64 	%rd55, {%r2,%r3};
	}
	selp.b64 	%rd56, %rd55, %rd53, %p9;
	selp.s64 	%rd57, -1, 0, %p9;
	sub.s64 	%rd58, %rd57, %rd15;
	cvt.u64.u32 	%rd59, %r17;
	shl.b64 	%rd60, %rd59, 32;
	add.s64 	%rd61, %rd56, 1;
	shr.u64 	%rd62, %rd61, 10;
	add.s64 	%rd63, %rd62, 1;
	shr.u64 	%rd64, %rd63, 1;
	shl.b64 	%rd65, %rd58, 52;
	add.s64 	%rd66, %rd65, %rd64;
	add.s64 	%rd67, %rd66, 4602678819172646912;
	or.b64  	%rd68, %rd67, %rd60;
	mov.b64 	%fd4, %rd68;
$L__BB1_9:
	st.param.f64 	[func_retval0], %fd4;
	st.param.b32 	[func_retval0+8], %r46;
	ret;

}
.func  (.param .b64 func_retval0) __internal_accurate_pow(
	.param .b64 __internal_accurate_pow_param_0,
	.param .b64 __internal_accurate_pow_param_1
)
{
	.reg .pred 	%p<8>;
	.reg .b32 	%r<49>;
	.reg .b32 	%f<3>;
	.reg .b64 	%fd<109>;

	ld.param.f64 	%fd10, [__internal_accurate_pow_param_0];
	ld.param.f64 	%fd11, [__internal_accurate_pow_param_1];
	{
	.reg .b32 %temp; 
	mov.b64 	{%temp, %r46}, %fd10;
	}
	{
	.reg .b32 %temp; 
	mov.b64 	{%r45, %temp}, %fd10;
	}
	shr.u32 	%r47, %r46, 20;
	setp.gt.u32 	%p1, %r46, 1048575;
	@%p1 bra 	$L__BB2_2;
	mul.f64 	%fd12, %fd10, 0d4350000000000000;
	{
	.reg .b32 %temp; 
	mov.b64 	{%temp, %r46}, %fd12;
	}
	{
	.reg .b32 %temp; 
	mov.b64 	{%r45, %temp}, %fd12;
	}
	shr.u32 	%r16, %r46, 20;
	add.s32 	%r47, %r16, -54;
$L__BB2_2:
	add.s32 	%r48, %r47, -1023;
	and.b32  	%r17, %r46, -2146435073;
	or.b32  	%r18, %r17, 1072693248;
	mov.b64 	%fd107, {%r45, %r18};
	setp.lt.u32 	%p2, %r18, 1073127583;
	@%p2 bra 	$L__BB2_4;
	{
	.reg .b32 %temp; 
	mov.b64 	{%r19, %temp}, %fd107;
	}
	{
	.reg .b32 %temp; 
	mov.b64 	{%temp, %r20}, %fd107;
	}
	add.s32 	%r21, %r20, -1048576;
	mov.b64 	%fd107, {%r19, %r21};
	add.s32 	%r48, %r47, -1022;
$L__BB2_4:
	add.f64 	%fd13, %fd107, 0dBFF0000000000000;
	add.f64 	%fd14, %fd107, 0d3FF0000000000000;
	rcp.approx.ftz.f64 	%fd15, %fd14;
	neg.f64 	%fd16, %fd14;
	fma.rn.f64 	%fd17, %fd16, %fd15, 0d3FF0000000000000;
	fma.rn.f64 	%fd18, %fd17, %fd17, %fd17;
	fma.rn.f64 	%fd19, %fd18, %fd15, %fd15;
	mul.f64 	%fd20, %fd13, %fd19;
	fma.rn.f64 	%fd21, %fd13, %fd19, %fd20;
	mul.f64 	%fd22, %fd21, %fd21;
	fma.rn.f64 	%fd23, %fd22, 0d3EB0F5FF7D2CAFE2, 0d3ED0F5D241AD3B5A;
	fma.rn.f64 	%fd24, %fd23, %fd22, 0d3EF3B20A75488A3F;
	fma.rn.f64 	%fd25, %fd24, %fd22, 0d3F1745CDE4FAECD5;
	fma.rn.f64 	%fd26, %fd25, %fd22, 0d3F3C71C7258A578B;
	fma.rn.f64 	%fd27, %fd26, %fd22, 0d3F6249249242B910;
	fma.rn.f64 	%fd28, %fd27, %fd22, 0d3F89999999999DFB;
	sub.f64 	%fd29, %fd13, %fd21;
	add.f64 	%fd30, %fd29, %fd29;
	neg.f64 	%fd31, %fd21;
	fma.rn.f64 	%fd32, %fd31, %fd13, %fd30;
	mul.f64 	%fd33, %fd19, %fd32;
	fma.rn.f64 	%fd34, %fd22, %fd28, 0d3FB5555555555555;
	mov.f64 	%fd35, 0d3FB5555555555555;
	sub.f64 	%fd36, %fd35, %fd34;
	fma.rn.f64 	%fd37, %fd22, %fd28, %fd36;
	add.f64 	%fd38, %fd37, 0dBC46A4CB00B9E7B0;
	add.f64 	%fd39, %fd34, %fd38;
	sub.f64 	%fd40, %fd34, %fd39;
	add.f64 	%fd41, %fd38, %fd40;
	mul.rn.f64 	%fd42, %fd21, %fd21;
	neg.f64 	%fd43, %fd42;
	fma.rn.f64 	%fd44, %fd21, %fd21, %fd43;
	{
	.reg .b32 %temp; 
	mov.b64 	{%r22, %temp}, %fd33;
	}
	{
	.reg .b32 %temp; 
	mov.b64 	{%temp, %r23}, %fd33;
	}
	add.s32 	%r24, %r23, 1048576;
	mov.b64 	%fd45, {%r22, %r24};
	fma.rn.f64 	%fd46, %fd21, %fd45, %fd44;
	mul.rn.f64 	%fd47, %fd42, %fd21;
	neg.f64 	%fd48, %fd47;
	fma.rn.f64 	%fd49, %fd42, %fd21, %fd48;
	fma.rn.f64 	%fd50, %fd42, %fd33, %fd49;
	fma.rn.f64 	%fd51, %fd46, %fd21, %fd50;
	mul.rn.f64 	%fd52, %fd39, %fd47;
	neg.f64 	%fd53, %fd52;
	fma.rn.f64 	%fd54, %fd39, %fd47, %fd53;
	fma.rn.f64 	%fd55, %fd39, %fd51, %fd54;
	fma.rn.f64 	%fd56, %fd41, %fd47, %fd55;
	add.f64 	%fd57, %fd52, %fd56;
	sub.f64 	%fd58, %fd52, %fd57;
	add.f64 	%fd59, %fd56, %fd58;
	add.f64 	%fd60, %fd21, %fd57;
	sub.f64 	%fd61, %fd21, %fd60;
	add.f64 	%fd62, %fd57, %fd61;
	add.f64 	%fd63, %fd59, %fd62;
	add.f64 	%fd64, %fd33, %fd63;
	add.f64 	%fd65, %fd60, %fd64;
	sub.f64 	%fd66, %fd60, %fd65;
	add.f64 	%fd67, %fd64, %fd66;
	xor.b32  	%r25, %r48, -2147483648;
	mov.b32 	%r26, 1127219200;
	mov.b64 	%fd68, {%r25, %r26};
	mov.b32 	%r27, -2147483648;
	mov.b64 	%fd69, {%r27, %r26};
	sub.f64 	%fd70, %fd68, %fd69;
	fma.rn.f64 	%fd71, %fd70, 0d3FE62E42FEFA39EF, %fd65;
	fma.rn.f64 	%fd72, %fd70, 0dBFE62E42FEFA39EF, %fd71;
	sub.f64 	%fd73, %fd72, %fd65;
	sub.f64 	%fd74, %fd67, %fd73;
	fma.rn.f64 	%fd75, %fd70, 0d3C7ABC9E3B39803F, %fd74;
	add.f64 	%fd76, %fd71, %fd75;
	sub.f64 	%fd77, %fd71, %fd76;
	add.f64 	%fd78, %fd75, %fd77;
	{
	.reg .b32 %temp; 
	mov.b64 	{%temp, %r28}, %fd11;
	}
	{
	.reg .b32 %temp; 
	mov.b64 	{%r29, %temp}, %fd11;
	}
	shl.b32 	%r30, %r28, 1;
	setp.gt.u32 	%p3, %r30, -33554433;
	and.b32  	%r31, %r28, -15728641;
	selp.b32 	%r32, %r31, %r28, %p3;
	mov.b64 	%fd79, {%r29, %r32};
	mul.rn.f64 	%fd80, %fd76, %fd79;
	neg.f64 	%fd81, %fd80;
	fma.rn.f64 	%fd82, %fd76, %fd79, %fd81;
	fma.rn.f64 	%fd83, %fd78, %fd79, %fd82;
	add.f64 	%fd4, %fd80, %fd83;
	sub.f64 	%fd84, %fd80, %fd4;
	add.f64 	%fd5, %fd83, %fd84;
	fma.rn.f64 	%fd85, %fd4, 0d3FF71547652B82FE, 0d4338000000000000;
	{
	.reg .b32 %temp; 
	mov.b64 	{%r13, %temp}, %fd85;
	}
	mov.f64 	%fd86, 0dC338000000000000;
	add.rn.f64 	%fd87, %fd85, %fd86;
	fma.rn.f64 	%fd88, %fd87, 0dBFE62E42FEFA39EF, %fd4;
	fma.rn.f64 	%fd89, %fd87, 0dBC7ABC9E3B39803F, %fd88;
	fma.rn.f64 	%fd90, %fd89, 0d3E5ADE1569CE2BDF, 0d3E928AF3FCA213EA;
	fma.rn.f64 	%fd91, %fd90, %fd89, 0d3EC71DEE62401315;
	fma.rn.f64 	%fd92, %fd91, %fd89, 0d3EFA01997C89EB71;
	fma.rn.f64 	%fd93, %fd92, %fd89, 0d3F2A01A014761F65;
	fma.rn.f64 	%fd94, %fd93, %fd89, 0d3F56C16C1852B7AF;
	fma.rn.f64 	%fd95, %fd94, %fd89, 0d3F81111111122322;
	fma.rn.f64 	%fd96, %fd95, %fd89, 0d3FA55555555502A1;
	fma.rn.f64 	%fd97, %fd96, %fd89, 0d3FC5555555555511;
	fma.rn.f64 	%fd98, %fd97, %fd89, 0d3FE000000000000B;
	fma.rn.f64 	%fd99, %fd98, %fd89, 0d3FF0000000000000;
	fma.rn.f64 	%fd100, %fd99, %fd89, 0d3FF0000000000000;
	{
	.reg .b32 %temp; 
	mov.b64 	{%r14, %temp}, %fd100;
	}
	{
	.reg .b32 %temp; 
	mov.b64 	{%temp, %r15}, %fd100;
	}
	shl.b32 	%r33, %r13, 20;
	add.s32 	%r34, %r33, %r15;
	mov.b64 	%fd108, {%r14, %r34};
	{
	.reg .b32 %temp; 
	mov.b64 	{%temp, %r35}, %fd4;
	}
	mov.b32 	%f2, %r35;
	abs.f32 	%f1, %f2;
	setp.lt.f32 	%p4, %f1, 0f4086232B;
	@%p4 bra 	$L__BB2_7;
	setp.lt.f64 	%p5, %fd4, 0d0000000000000000;
	add.f64 	%fd101, %fd4, 0d7FF0000000000000;
	selp.f64 	%fd108, 0d0000000000000000, %fd101, %p5;
	setp.geu.f32 	%p6, %f1, 0f40874800;
	@%p6 bra 	$L__BB2_7;
	shr.u32 	%r36, %r13, 31;
	add.s32 	%r37, %r13, %r36;
	shr.s32 	%r38, %r37, 1;
	shl.b32 	%r39, %r38, 20;
	add.s32 	%r40, %r15, %r39;
	mov.b64 	%fd102, {%r14, %r40};
	sub.s32 	%r41, %r13, %r38;
	shl.b32 	%r42, %r41, 20;
	add.s32 	%r43, %r42, 1072693248;
	mov.b32 	%r44, 0;
	mov.b64 	%fd103, {%r44, %r43};
	mul.f64 	%fd108, %fd103, %fd102;
$L__BB2_7:
	abs.f64 	%fd104, %fd108;
	setp.eq.f64 	%p7, %fd104, 0d7FF0000000000000;
	fma.rn.f64 	%fd105, %fd108, %fd5, %fd108;
	selp.f64 	%fd106, %fd108, %fd105, %p7;
	st.param.f64 	[func_retval0], %fd106;
	ret;

}


// ===== COMPILED SASS (sm_100) =====

	.target	sm_100

	.elftype	@"ET_EXEC"


//--------------------- .note.nv.tkinfo           --------------------------
	.section	.note.nv.tkinfo,"",@"SHT_NOTE"
	.sectionflags	@"SHF_NOTE_NV_TKINFO"
	.tkinfo
        /*0018*/ 	.word	0x00000002
        /*0030*/ 	.string	""
        /*0030*/ 	.string	"ptxas"
        /*0030*/ 	.string	"Cuda compilation tools, release 13.0, V13.0.88"
        /*0030*/ 	.string	"Build cuda_13.0.r13.0/compiler.36424714_0"
        /*0030*/ 	.string	"-arch sm_100 -m 64 "



//--------------------- .note.nv.cuinfo           --------------------------
	.section	.note.nv.cuinfo,"",@"SHT_NOTE"
	.sectionflags	@"SHF_NOTE_NV_CUINFO"
        /*0018*/ 	.short	0x0002
        /*001a*/ 	.short	0x0064
        /*001c*/ 	.short	0x0082
	.zero		2


//--------------------- .nv.info                  --------------------------
	.section	.nv.info,"",@"SHT_CUDA_INFO"
	.align	4


	//----- nvinfo : EIATTR_REGCOUNT
	.align		4
        /*0000*/ 	.byte	0x04, 0x2f
        /*0002*/ 	.short	(.L_12 - .L_11)
	.align		4
.L_11:
        /*0004*/ 	.word	index@(_Z21gradientDescentKernelPdS_S_id)
        /*0008*/ 	.word	0x00000028


	//----- nvinfo : EIATTR_FRAME_SIZE
	.align		4
.L_12:
        /*000c*/ 	.byte	0x04, 0x11
        /*000e*/ 	.short	(.L_14 - .L_13)
	.align		4
.L_13:
        /*0010*/ 	.word	index@($_Z21gradientDescentKernelPdS_S_id$__internal_trig_reduction_slowpathd)
        /*0014*/ 	.word	0x00000058


	//----- nvinfo : EIATTR_FRAME_SIZE
	.align		4
.L_14:
        /*0018*/ 	.byte	0x04, 0x11
        /*001a*/ 	.short	(.L_16 - .L_15)
	.align		4
.L_15:
        /*001c*/ 	.word	index@($_Z21gradientDescentKernelPdS_S_id$__internal_accurate_pow)
        /*0020*/ 	.word	0x00000058


	//----- nvinfo : EIATTR_FRAME_SIZE
	.align		4
.L_16:
        /*0024*/ 	.byte	0x04, 0x11
        /*0026*/ 	.short	(.L_18 - .L_17)
	.align		4
.L_17:
        /*0028*/ 	.word	index@($__internal_1_$__cuda_sm20_dsqrt_rn_f64_mediumpath_v1)
        /*002c*/ 	.word	0x00000058


	//----- nvinfo : EIATTR_FRAME_SIZE
	.align		4
.L_18:
        /*0030*/ 	.byte	0x04, 0x11
        /*0032*/ 	.short	(.L_20 - .L_19)
	.align		4
.L_19:
        /*0034*/ 	.word	index@($__internal_0_$__cuda_sm20_div_rn_f64_full)
        /*0038*/ 	.word	0x00000058


	//----- nvinfo : EIATTR_FRAME_SIZE
	.align		4
.L_20:
        /*003c*/ 	.byte	0x04, 0x11
        /*003e*/ 	.short	(.L_22 - .L_21)
	.align		4
.L_21:
        /*0040*/ 	.word	index@(_Z21gradientDescentKernelPdS_S_id)
        /*0044*/ 	.word	0x00000058


	//----- nvinfo : EIATTR_MIN_STACK_SIZE
	.align		4
.L_22:
        /*0048*/ 	.byte	0x04, 0x12
        /*004a*/ 	.short	(.L_24 - .L_23)
	.align		4
.L_23:
        /*004c*/ 	.word	index@(_Z21gradientDescentKernelPdS_S_id)
        /*0050*/ 	.word	0x00000058
.L_24:


//--------------------- .nv.compat                --------------------------
	.section	.nv.compat,"",@"SHT_CUDA_COMPAT_INFO"
	.align	4
        /*0000*/ 	.byte	0x02, 0x09, 0x00, 0x00, 0x02, 0x02, 0x01, 0x00, 0x02, 0x05, 0x05, 0x00, 0x03, 0x07, 0x01, 0x01
        /*0010*/ 	.byte	0x02, 0x03, 0x00, 0x00, 0x02, 0x06, 0x01, 0x00, 0x04, 0x0b, 0x08, 0x00, 0x01, 0x00, 0x00, 0x00
        /*0020*/ 	.byte	0x00, 0x00, 0x00, 0x00


//--------------------- .nv.info._Z21gradientDescentKernelPdS_S_id --------------------------
	.section	.nv.info._Z21gradientDescentKernelPdS_S_id,"",@"SHT_CUDA_INFO"
	.sectionflags	@""
	.align	4


	//----- nvinfo : EIATTR_CUDA_API_VERSION
	.align		4
        /*0000*/ 	.byte	0x04, 0x37
        /*0002*/ 	.short	(.L_26 - .L_25)
.L_25:
        /*0004*/ 	.word	0x00000082


	//----- nvinfo : EIATTR_KPARAM_INFO
	.align		4
.L_26:
        /*0008*/ 	.byte	0x04, 0x17
        /*000a*/ 	.short	(.L_28 - .L_27)
.L_27:
        /*000c*/ 	.word	0x00000000
        /*0010*/ 	.short	0x0004
        /*0012*/ 	.short	0x0020
        /*0014*/ 	.byte	0x00, 0xf0, 0x21, 0x00


	//----- nvinfo : EIATTR_KPARAM_INFO
	.align		4
.L_28:
        /*0018*/ 	.byte	0x04, 0x17
        /*001a*/ 	.short	(.L_30 - .L_29)
.L_29:
        /*001c*/ 	.word	0x00000000
        /*0020*/ 	.short	0x0003
        /*0022*/ 	.short	0x0018
        /*0024*/ 	.byte	0x00, 0xf0, 0x11, 0x00


	//----- nvinfo : EIATTR_KPARAM_INFO
	.align		4
.L_30:
        /*0028*/ 	.byte	0x04, 0x17
        /*002a*/ 	.short	(.L_32 - .L_31)
.L_31:
        /*002c*/ 	.word	0x00000000
        /*0030*/ 	.short	0x0002
        /*0032*/ 	.short	0x0010
        /*0034*/ 	.byte	0x00, 0xf5, 0x21, 0x00


	//----- nvinfo : EIATTR_KPARAM_INFO
	.align		4
.L_32:
        /*0038*/ 	.byte	0x04, 0x17
        /*003a*/ 	.short	(.L_34 - .L_33)
.L_33:
        /*003c*/ 	.word	0x00000000
        /*0040*/ 	.short	0x0001
        /*0042*/ 	.short	0x0008
        /*0044*/ 	.byte	0x00, 0xf5, 0x21, 0x00


	//----- nvinfo : EIATTR_KPARAM_INFO
	.align		4
.L_34:
        /*0048*/ 	.byte	0x04, 0x17
        /*004a*/ 	.short	(.L_36 - .L_35)
.L_35:
        /*004c*/ 	.word	0x00000000
        /*0050*/ 	.short	0x0000
        /*0052*/ 	.short	0x0000
        /*0054*/ 	.byte	0x00, 0xf5, 0x21, 0x00


	//----- nvinfo : EIATTR_SPARSE_MMA_MASK
	.align		4
.L_36:
        /*0058*/ 	.byte	0x03, 0x50
        /*005a*/ 	.short	0x0000


	//----- nvinfo : EIATTR_MAXREG_COUNT
	.align		4
        /*005c*/ 	.byte	0x03, 0x1b
        /*005e*/ 	.short	0x00ff


	//----- nvinfo : EIATTR_MERCURY_ISA_VERSION
	.align		4
        /*0060*/ 	.byte	0x03, 0x5f
        /*0062*/ 	.short	0x0101


	//----- nvinfo : EIATTR_VRC_CTA_INIT_COUNT
	.align		4
        /*0064*/ 	.byte	0x02, 0x4a
	.zero		1
	.zero		1


	//----- nvinfo : EIATTR_EXIT_INSTR_OFFSETS
	.align		4
        /*0068*/ 	.byte	0x04, 0x1c
        /*006a*/ 	.short	(.L_38 - .L_37)


	//   ....[0]....
.L_37:
        /*006c*/ 	.word	0x00000080


	//   ....[1]....
        /*0070*/ 	.word	0x00003ae0


	//   ....[2]....
        /*0074*/ 	.word	0x00003b30


	//----- nvinfo : EIATTR_CRS_STACK_SIZE
	.align		4
.L_38:
        /*0078*/ 	.byte	0x04, 0x1e
        /*007a*/ 	.short	(.L_40 - .L_39)
.L_39:
        /*007c*/ 	.word	0x00000000


	//----- nvinfo : EIATTR_CBANK_PARAM_SIZE
	.align		4
.L_40:
        /*0080*/ 	.byte	0x03, 0x19
        /*0082*/ 	.short	0x0028


	//----- nvinfo : EIATTR_PARAM_CBANK
	.align		4
        /*0084*/ 	.byte	0x04, 0x0a
        /*0086*/ 	.short	(.L_42 - .L_41)
	.align		4
.L_41:
        /*0088*/ 	.word	index@(.nv.constant0._Z21gradientDescentKernelPdS_S_id)
        /*008c*/ 	.short	0x0380
        /*008e*/ 	.short	0x0028


	//----- nvinfo : EIATTR_SW_WAR
	.align		4
.L_42:
        /*0090*/ 	.byte	0x04, 0x36
        /*0092*/ 	.short	(.L_44 - .L_43)
.L_43:
        /*0094*/ 	.word	0x00000008
.L_44:


//--------------------- .nv.callgraph             --------------------------
	.section	.nv.callgraph,"",@"SHT_CUDA_CALLGRAPH"
	.align	4
	.sectionentsize	8
	.align		4
        /*0000*/ 	.word	0x00000000
	.align		4
        /*0004*/ 	.word	0xffffffff
	.align		4
        /*0008*/ 	.word	0x00000000
	.align		4
        /*000c*/ 	.word	0xfffffffe
	.align		4
        /*0010*/ 	.word	0x00000000
	.align		4
        /*0014*/ 	.word	0xfffffffd
	.align		4
        /*0018*/ 	.word	0x00000000
	.align		4
        /*001c*/ 	.word	0xfffffffc


//--------------------- .nv.constant4             --------------------------
	.section	.nv.constant4,"a",@progbits
	.align	8
	.align		8
.nv.constant4:
        /*0000*/ 	.dword	precalc_xorwow_matrix
	.align		8
        /*0008*/ 	.dword	precalc_xorwow_offset_matrix
	.align		8
        /*0010*/ 	.dword	mrg32k3aM1
	.align		8
        /*0018*/ 	.dword	mrg32k3aM2
	.align		8
        /*0020*/ 	.dword	mrg32k3aM1SubSeq
	.align		8
        /*0028*/ 	.dword	mrg32k3aM2SubSeq
	.align		8
        /*0030*/ 	.dword	mrg32k3aM1Seq
	.align		8
        /*0038*/ 	.dword	mrg32k3aM2Seq
	.align		8
        /*0040*/ 	.dword	__cudart_i2opi_d
	.align		8
        /*0048*/ 	.dword	__cudart_sin_cos_coeffs


//--------------------- .nv.constant3             --------------------------
	.section	.nv.constant3,"a",@progbits
	.align	8
.nv.constant3:
	.type		__cr_lgamma_table,@object
	.size		__cr_lgamma_table,(.L_8 - __cr_lgamma_table)
__cr_lgamma_table:
        /*0000*/ 	.byte	0x00, 0x00, 0x00, 0x00, 0x00, 0x00, 0x00, 0x00, 0x00, 0x00, 0x00, 0x00, 0x00, 0x00, 0x00, 0x00
        /*0010*/ 	.byte	0xef, 0x39, 0xfa, 0xfe, 0x42, 0x2e, 0xe6, 0x3f, 0x02, 0x20, 0x2a, 0xfa, 0x0b, 0xab, 0xfc, 0x3f
        /*0020*/ 	.byte	0xf9, 0x2c, 0x92, 0x7c, 0xa7, 0x6c, 0x09, 0x40, 0xc9, 0x79, 0x44, 0x3c, 0x64, 0x26, 0x13, 0x40
        /*0030*/ 	.byte	0xca, 0x01, 0xcf, 0x3a, 0x27, 0x51, 0x1a, 0x40, 0x30, 0xcc, 0x2d, 0xf3, 0xe1, 0x0c, 0x21, 0x40
        /*0040*/ 	.byte	0x0d, 0xb7, 0xfc, 0x82, 0x8e, 0x35, 0x25, 0x40
.L_8:


//--------------------- .text._Z21gradientDescentKernelPdS_S_id --------------------------
	.section	.text._Z21gradientDescentKernelPdS_S_id,"ax",@progbits
	.align	128
        .global         _Z21gradientDescentKernelPdS_S_id
        .type           _Z21gradientDescentKernelPdS_S_id,@function
        .size           _Z21gradientDescentKernelPdS_S_id,(.L_x_54 - _Z21gradientDescentKernelPdS_S_id)
        .other          _Z21gradientDescentKernelPdS_S_id,@"STO_CUDA_ENTRY STV_DEFAULT"
_Z21gradientDescentKernelPdS_S_id:
.text._Z21gradientDescentKernelPdS_S_id:
[----:B------:R-:W0:Y:S01]  /*0000*/  LDC R1, c[0x0][0x37c] ;  /* 0x0000df00ff017b82 */ /* 0x000e220000000800 */
[----:B------:R-:W1:Y:S07]  /*0010*/  S2R R0, SR_TID.X ;  /* 0x0000000000007919 */ /* 0x000e6e0000002100 */
[----:B------:R-:W1:Y:S01]  /*0020*/  S2UR UR4, SR_CTAID.X ;  /* 0x00000000000479c3 */ /* 0x000e620000002500 */
[----:B------:R-:W2:Y:S01]  /*0030*/  LDCU UR5, c[0x0][0x398] ;  /* 0x00007300ff0577ac */ /* 0x000ea20008000800 */
[----:B0-----:R-:W-:-:S06]  /*0040*/  VIADD R1, R1, 0xffffffa8 ;  /* 0xffffffa801017836 */ /* 0x001fcc0000000000 */
[----:B------:R-:W1:Y:S02]  /*0050*/  LDC R3, c[0x0][0x360] ;  /* 0x0000d800ff037b82 */ /* 0x000e640000000800 */
[----:B-1----:R-:W-:-:S05]  /*0060*/  IMAD R3, R3, UR4, R0 ;  /* 0x0000000403037c24 */ /* 0x002fca000f8e0200 */
[----:B--2---:R-:W-:-:S13]  /*0070*/  ISETP.GE.AND P0, PT, R3, UR5, PT ;  /* 0x0000000503007c0c */ /* 0x004fda000bf06270 */
[----:B------:R-:W-:Y:S05]  /*0080*/  @P0 EXIT ;  /* 0x000000000000094d */ /* 0x000fea0003800000 */
[----:B------:R-:W-:Y:S01]  /*0090*/  IMAD.MOV.U32 R6, RZ, RZ, -0x21b8bc27 ;  /* 0xde4743d9ff067424 */ /* 0x000fe200078e00ff */
[----:B------:R-:W-:Y:S01]  /*00a0*/  ISETP.NE.AND P0, PT, R3, RZ, PT ;  /* 0x000000ff0300720c */ /* 0x000fe20003f05270 */
[----:B------:R-:W-:Y:S01]  /*00b0*/  IMAD.MOV.U32 R7, RZ, RZ, 0xbac34d6 ;  /* 0x0bac34d6ff077424 */ /* 0x000fe200078e00ff */
[----:B------:R-:W0:Y:S01]  /*00c0*/  LDCU.64 UR6, c[0x0][0x358] ;  /* 0x00006b00ff0677ac */ /* 0x000e220008000a00 */
[----:B------:R-:W-:Y:S01]  /*00d0*/  IMAD.MOV.U32 R8, RZ, RZ, 0x11ca3224 ;  /* 0x11ca3224ff087424 */ /* 0x000fe200078e00ff */
[----:B------:R-:W-:Y:S01]  /*00e0*/  BSSY.RECONVERGENT B0, `(.L_x_0) ;  /* 0x0000259000007945 */ /* 0x000fe20003800200 */
[----:B------:R-:W-:Y:S01]  /*00f0*/  IMAD.MOV.U32 R9, RZ, RZ, -0x75bd8fc ;  /* 0xf8a42704ff097424 */ /* 0x000fe200078e00ff */
[----:B------:R1:W-:Y:S01]  /*0100*/  STL.64 [R1], R6 ;  /* 0x0000000601007387 */ /* 0x0003e20000100a00 */
[----:B------:R-:W-:Y:S01]  /*0110*/  IMAD.MOV.U32 R10, RZ, RZ, -0x23270784 ;  /* 0xdcd8f87cff0a7424 */ /* 0x000fe200078e00ff */
[----:B------:R-:W-:Y:S01]  /*0120*/  SHF.R.S32.HI R0, RZ, 0x1f, R3 ;  /* 0x0000001fff007819 */ /* 0x000fe20000011403 */
[----:B------:R-:W-:Y:S01]  /*0130*/  IMAD.MOV.U32 R11, RZ, RZ, 0x4a8a6da ;  /* 0x04a8a6daff0b7424 */ /* 0x000fe200078e00ff */
[----:B------:R1:W-:Y:S01]  /*0140*/  STL.64 [R1+0x8], R8 ;  /* 0x0000080801007387 */ /* 0x0003e20000100a00 */
[----:B------:R-:W-:-:S02]  /*0150*/  IMAD.MOV.U32 R2, RZ, RZ, 0xbac34d6 ;  /* 0x0bac34d6ff027424 */ /* 0x000fc400078e00ff */
[----:B------:R-:W-:Y:S01]  /*0160*/  IMAD.MOV.U32 R5, RZ, RZ, 0x4a8a6da ;  /* 0x04a8a6daff057424 */ /* 0x000fe200078e00ff */
[----:B------:R1:W-:Y:S01]  /*0170*/  STL.64 [R1+0x10], R10 ;  /* 0x0000100a01007387 */ /* 0x0003e20000100a00 */
[----:B------:R-:W-:Y:S05]  /*0180*/  @!P0 BRA `(.L_x_1) ;  /* 0x0000002400388947 */ /* 0x000fea0003800000 */
[----:B------:R-:W-:Y:S02]  /*0190*/  IMAD.MOV.U32 R14, RZ, RZ, RZ ;  /* 0x000000ffff0e7224 */ /* 0x000fe400078e00ff */
[----:B------:R-:W-:Y:S02]  /*01a0*/  IMAD.MOV.U32 R2, RZ, RZ, 0xbac34d6 ;  /* 0x0bac34d6ff027424 */ /* 0x000fe400078e00ff */
[----:B------:R-:W-:Y:S02]  /*01b0*/  IMAD.MOV.U32 R13, RZ, RZ, R3 ;  /* 0x000000ffff0d7224 */ /* 0x000fe400078e0003 */
[----:B------:R-:W-:Y:S02]  /*01c0*/  IMAD.MOV.U32 R12, RZ, RZ, R0 ;  /* 0x000000ffff0c7224 */ /* 0x000fe400078e0000 */
[----:B------:R-:W-:-:S07]  /*01d0*/  IMAD.MOV.U32 R5, RZ, RZ, 0x4a8a6da ;  /* 0x04a8a6daff057424 */ /* 0x000fce00078e00ff */
.L_x_10:
[----:B------:R-:W-:Y:S01]  /*01e0*/  LOP3.LUT R20, R13, 0x3, RZ, 0xc0, !PT ;  /* 0x000000030d147812 */ /* 0x000fe200078ec0ff */
[----:B------:R-:W-:Y:S03]  /*01f0*/  BSSY.RECONVERGENT B1, `(.L_x_2) ;  /* 0x0000241000017945 */ /* 0x000fe60003800200 */
[----:B------:R-:W-:-:S04]  /*0200*/  ISETP.NE.U32.AND P0, PT, R20, RZ, PT ;  /* 0x000000ff1400720c */ /* 0x000fc80003f05070 */
[----:B------:R-:W-:-:S13]  /*0210*/  ISETP.NE.AND.EX P0, PT, RZ, RZ, PT, P0 ;  /* 0x000000ffff00720c */ /* 0x000fda0003f05300 */
[----:B--23--:R-:W-:Y:S05]  /*0220*/  @!P0 BRA `(.L_x_3) ;  /* 0x0000002000f48947 */ /* 0x00cfea0003800000 */
[----:B-1----:R-:W1:Y:S01]  /*0230*/  LDC.64 R8, c[0x4][RZ] ;  /* 0x01000000ff087b82 */ /* 0x002e620000000a00 */
[----:B------:R-:W-:Y:S01]  /*0240*/  IMAD.MOV.U32 R2, RZ, RZ, RZ ;  /* 0x000000ffff027224 */ /* 0x000fe200078e00ff */
[----:B------:R-:W-:Y:S01]  /*0250*/  CS2R R4, SRZ ;  /* 0x0000000000047805 */ /* 0x000fe2000001ff00 */
[----:B------:R-:W-:Y:S01]  /*0260*/  IMAD.MOV.U32 R16, RZ, RZ, RZ ;  /* 0x000000ffff107224 */ /* 0x000fe200078e00ff */
[----:B------:R-:W-:Y:S01]  /*0270*/  CS2R R6, SRZ ;  /* 0x0000000000067805 */ /* 0x000fe2000001ff00 */
[----:B-1----:R-:W-:-:S07]  /*0280*/  IMAD.WIDE.U32 R8, R14, 0xc80, R8 ;  /* 0x00000c800e087825 */ /* 0x002fce00078e0008 */
.L_x_5:
[----:B------:R-:W-:-:S06]  /*0290*/  IMAD R15, R16, 0x4, R1 ;  /* 0x00000004100f7824 */ /* 0x000fcc00078e0201 */
[----:B------:R-:W5:Y:S01]  /*02a0*/  LDL R15, [R15+0x4] ;  /* 0x000004000f0f7983 */ /* 0x000f620000100800 */
[----:B------:R-:W-:Y:S01]  /*02b0*/  IMAD.SHL.U32 R17, R16, 0x20, RZ ;  /* 0x0000002010117824 */ /* 0x000fe200078e00ff */
[----:B------:R-:W-:-:S06]  /*02c0*/  UMOV UR4, URZ ;  /* 0x000000ff00047c82 */ /* 0x000fcc0008000000 */
.L_x_4:
[----:B-----5:R-:W-:Y:S01]  /*02d0*/  SHF.R.U32.HI R26, RZ, UR4, R15 ;  /* 0x00000004ff1a7c19 */ /* 0x020fe2000801160f */
[----:B------:R-:W-:-:S03]  /*02e0*/  VIADD R10, R17, UR4 ;  /* 0x00000004110a7c36 */ /* 0x000fc60008000000 */
[----:B------:R-:W-:-:S04]  /*02f0*/  LOP3.LUT R11, R26, 0x1, RZ, 0xc0, !PT ;  /* 0x000000011a0b7812 */ /* 0x000fc800078ec0ff */
[----:B------:R-:W-:Y:S01]  /*0300*/  ISETP.NE.U32.AND P0, PT, R11, 0x1, PT ;  /* 0x000000010b00780c */ /* 0x000fe20003f05070 */
[----:B------:R-:W-:-:S03]  /*0310*/  IMAD R11, R10, 0x5, RZ ;  /* 0x000000050a0b7824 */ /* 0x000fc600078e02ff */
[----:B------:R-:W-:Y:S01]  /*0320*/  R2P PR, R26, 0x7e ;  /* 0x0000007e1a007804 */ /* 0x000fe20000000000 */
[----:B------:R-:W-:-:S08]  /*0330*/  IMAD.WIDE.U32 R10, R11, 0x4, R8 ;  /* 0x000000040b0a7825 */ /* 0x000fd000078e0008 */
[----:B0-----:R-:W2:Y:S04]  /*0340*/  @!P0 LDG.E R19, desc[UR6][R10.64] ;  /* 0x000000060a138981 */ /* 0x001ea8000c1e1900 */
[----:B------:R-:W3:Y:S04]  /*0350*/  @!P0 LDG.E R21, desc[UR6][R10.64+0x4] ;  /* 0x000004060a158981 */ /* 0x000ee8000c1e1900 */
[----:B------:R-:W4:Y:S04]  /*0360*/  @!P0 LDG.E R18, desc[UR6][R10.64+0x8] ;  /* 0x000008060a128981 */ /* 0x000f28000c1e1900 */
[----:B------:R-:W4:Y:S04]  /*0370*/  @!P0 LDG.E R23, desc[UR6][R10.64+0xc] ;  /* 0x00000c060a178981 */ /* 0x000f28000c1e1900 */
[----:B------:R-:W4:Y:S04]  /*0380*/  @!P0 LDG.E R22, desc[UR6][R10.64+0x10] ;  /* 0x000010060a168981 */ /* 0x000f28000c1e1900 */
[----:B------:R-:W4:Y:S04]  /*0390*/  @P1 LDG.E R25, desc[UR6][R10.64+0x14] ;  /* 0x000014060a191981 */ /* 0x000f28000c1e1900 */
        /* <DEDUP_REMOVED lines=10> */
[----:B------:R-:W4:Y:S01]  /*0440*/  @P4 LDG.E R34, desc[UR6][R10.64+0x58] ;  /* 0x000058060a224981 */ /* 0x000f22000c1e1900 */
[----:B--2---:R-:W-:-:S03]  /*0450*/  @!P0 LOP3.LUT R2, R2, R19, RZ, 0x3c, !PT ;  /* 0x0000001302028212 */ /* 0x004fc600078e3cff */
[----:B------:R-:W2:Y:S01]  /*0460*/  @P1 LDG.E R19, desc[UR6][R10.64+0x20] ;  /* 0x000020060a131981 */ /* 0x000ea2000c1e1900 */
[----:B---3--:R-:W-:-:S03]  /*0470*/  @!P0 LOP3.LUT R6, R6, R21, RZ, 0x3c, !PT ;  /* 0x0000001506068212 */ /* 0x008fc600078e3cff */
[----:B------:R-:W3:Y:S01]  /*0480*/  @P2 LDG.E R21, desc[UR6][R10.64+0x2c] ;  /* 0x00002c060a152981 */ /* 0x000ee2000c1e1900 */
[----:B----4-:R-:W-:-:S03]  /*0490*/  @!P0 LOP3.LUT R7, R7, R18, RZ, 0x3c, !PT ;  /* 0x0000001207078212 */ /* 0x010fc600078e3cff */
[----:B------:R-:W4:Y:S01]  /*04a0*/  @P1 LDG.E R18, desc[UR6][R10.64+0x1c] ;  /* 0x00001c060a121981 */ /* 0x000f22000c1e1900 */
[----:B------:R-:W-:-:S03]  /*04b0*/  @!P0 LOP3.LUT R4, R4, R23, RZ, 0x3c, !PT ;  /* 0x0000001704048212 */ /* 0x000fc600078e3cff */
[----:B------:R-:W4:Y:S01]  /*04c0*/  @P2 LDG.E R23, desc[UR6][R10.64+0x34] ;  /* 0x000034060a172981 */ /* 0x000f22000c1e1900 */
[----:B------:R-:W-:Y:S02]  /*04d0*/  @!P0 LOP3.LUT R5, R5, R22, RZ, 0x3c, !PT ;  /* 0x0000001605058212 */ /* 0x000fe400078e3cff */
[----:B------:R-:W-:Y:S01]  /*04e0*/  LOP3.LUT P0, RZ, R26, 0x80, RZ, 0xc0, !PT ;  /* 0x000000801aff7812 */ /* 0x000fe2000780c0ff */
[----:B------:R-:W4:Y:S01]  /*04f0*/  @P1 LDG.E R22, desc[UR6][R10.64+0x24] ;  /* 0x000024060a161981 */ /* 0x000f22000c1e1900 */
[----:B------:R-:W-:-:S03]  /*0500*/  @P1 LOP3.LUT R2, R2, R25, RZ, 0x3c, !PT ;  /* 0x0000001902021212 */ /* 0x000fc600078e3cff */
[----:B------:R-:W4:Y:S01]  /*0510*/  @P3 LDG.E R25, desc[UR6][R10.64+0x40] ;  /* 0x000040060a193981 */ /* 0x000f22000c1e1900 */
[----:B------:R-:W-:-:S03]  /*0520*/  @P2 LOP3.LUT R2, R2, R29, RZ, 0x3c, !PT ;  /* 0x0000001d02022212 */ /* 0x000fc600078e3cff */
[----:B------:R-:W4:Y:S01]  /*0530*/  @P4 LDG.E R29, desc[UR6][R10.64+0x54] ;  /* 0x000054060a1d4981 */ /* 0x000f22000c1e1900 */
[----:B------:R-:W-:-:S03]  /*0540*/  @P1 LOP3.LUT R6, R6, R27, RZ, 0x3c, !PT ;  /* 0x0000001b06061212 */ /* 0x000fc600078e3cff */
[----:B------:R-:W4:Y:S01]  /*0550*/  @P3 LDG.E R27, desc[UR6][R10.64+0x48] ;  /* 0x000048060a1b3981 */ /* 0x000f22000c1e1900 */
[----:B------:R-:W-:-:S03]  /*0560*/  @P3 LOP3.LUT R2, R2, R31, RZ, 0x3c, !PT ;  /* 0x0000001f02023212 */ /* 0x000fc600078e3cff */
[----:B------:R-:W4:Y:S01]  /*0570*/  @P0 LDG.E R31, desc[UR6][R10.64+0x8c] ;  /* 0x00008c060a1f0981 */ /* 0x000f22000c1e1900 */
[----:B------:R-:W-:-:S04]  /*0580*/  @P4 LOP3.LUT R2, R2, R33, RZ, 0x3c, !PT ;  /* 0x0000002102024212 */ /* 0x000fc800078e3cff */
[----:B------:R-:W-:-:S04]  /*0590*/  @P5 LOP3.LUT R2, R2, R35, RZ, 0x3c, !PT ;  /* 0x0000002302025212 */ /* 0x000fc800078e3cff */
[----:B------:R-:W-:Y:S02]  /*05a0*/  @P6 LOP3.LUT R2, R2, R37, RZ, 0x3c, !PT ;  /* 0x0000002502026212 */ /* 0x000fe400078e3cff */
[----:B--2---:R-:W-:Y:S02]  /*05b0*/  @P1 LOP3.LUT R4, R4, R19, RZ, 0x3c, !PT ;  /* 0x0000001304041212 */ /* 0x004fe400078e3cff */
[----:B------:R-:W2:Y:S01]  /*05c0*/  @P4 LDG.E R19, desc[UR6][R10.64+0x5c] ;  /* 0x00005c060a134981 */ /* 0x000ea2000c1e1900 */
[----:B---3--:R-:W-:-:S03]  /*05d0*/  @P2 LOP3.LUT R6, R6, R21, RZ, 0x3c, !PT ;  /* 0x0000001506062212 */ /* 0x008fc600078e3cff */
[----:B------:R-:W3:Y:S01]  /*05e0*/  @P5 LDG.E R21, desc[UR6][R10.64+0x68] ;  /* 0x000068060a155981 */ /* 0x000ee2000c1e1900 */
[----:B----4-:R-:W-:-:S03]  /*05f0*/  @P1 LOP3.LUT R7, R7, R18, RZ, 0x3c, !PT ;  /* 0x0000001207071212 */ /* 0x010fc600078e3cff */
[----:B------:R-:W4:Y:S01]  /*0600*/  @P4 LDG.E R18, desc[UR6][R10.64+0x60] ;  /* 0x000060060a124981 */ /* 0x000f22000c1e1900 */
[----:B------:R-:W-:Y:S02]  /*0610*/  @P2 LOP3.LUT R7, R7, R24, RZ, 0x3c, !PT ;  /* 0x0000001807072212 */ /* 0x000fe400078e3cff */
[----:B------:R-:W-:Y:S01]  /*0620*/  @P2 LOP3.LUT R4, R4, R23, RZ, 0x3c, !PT ;  /* 0x0000001704042212 */ /* 0x000fe200078e3cff */
[----:B------:R-:W4:Y:S01]  /*0630*/  @P5 LDG.E R24, desc[UR6][R10.64+0x74] ;  /* 0x000074060a185981 */ /* 0x000f22000c1e1900 */
[----:B------:R-:W-:-:S03]  /*0640*/  @P1 LOP3.LUT R5, R5, R22, RZ, 0x3c, !PT ;  /* 0x0000001605051212 */ /* 0x000fc600078e3cff */
[----:B------:R-:W4:Y:S01]  /*0650*/  @P5 LDG.E R22, desc[UR6][R10.64+0x6c] ;  /* 0x00006c060a165981 */ /* 0x000f22000c1e1900 */
[----:B------:R-:W-:-:S03]  /*0660*/  @P3 LOP3.LUT R7, R7, R30, RZ, 0x3c, !PT ;  /* 0x0000001e07073212 */ /* 0x000fc600078e3cff */
        /* <DEDUP_REMOVED lines=8> */
[----:B------:R-:W-:-:S03]  /*06f0*/  @P0 LOP3.LUT R2, R2, R31, RZ, 0x3c, !PT ;  /* 0x0000001f02020212 */ /* 0x000fc600078e3cff */
[----:B------:R-:W4:Y:S01]  /*0700*/  @P6 LDG.E R30, desc[UR6][R10.64+0x88] ;  /* 0x000088060a1e6981 */ /* 0x000f22000c1e1900 */
[----:B------:R-:W-:Y:S02]  /*0710*/  @P4 LOP3.LUT R6, R6, R29, RZ, 0x3c, !PT ;  /* 0x0000001d06064212 */ /* 0x000fe400078e3cff */
[----:B------:R-:W-:Y:S01]  /*0720*/  @P4 LOP3.LUT R7, R7, R34, RZ, 0x3c, !PT ;  /* 0x0000002207074212 */ /* 0x000fe200078e3cff */
[----:B------:R-:W4:Y:S04]  /*0730*/  @P0 LDG.E R29, desc[UR6][R10.64+0x90] ;  /* 0x000090060a1d0981 */ /* 0x000f28000c1e1900 */
[----:B------:R-:W4:Y:S04]  /*0740*/  @P0 LDG.E R32, desc[UR6][R10.64+0x94] ;  /* 0x000094060a200981 */ /* 0x000f28000c1e1900 */
[----:B------:R-:W4:Y:S04]  /*0750*/  @P0 LDG.E R31, desc[UR6][R10.64+0x98] ;  /* 0x000098060a1f0981 */ /* 0x000f28000c1e1900 */
[----:B------:R-:W4:Y:S01]  /*0760*/  @P0 LDG.E R34, desc[UR6][R10.64+0x9c] ;  /* 0x00009c060a220981 */ /* 0x000f22000c1e1900 */
[----:B--2---:R-:W-:-:S02]  /*0770*/  @P4 LOP3.LUT R4, R4, R19, RZ, 0x3c, !PT ;  /* 0x0000001304044212 */ /* 0x004fc400078e3cff */
[----:B---3--:R-:W-:Y:S02]  /*0780*/  @P5 LOP3.LUT R6, R6, R21, RZ, 0x3c, !PT ;  /* 0x0000001506065212 */ /* 0x008fe400078e3cff */
[----:B----4-:R-:W-:-:S04]  /*0790*/  @P4 LOP3.LUT R5, R5, R18, RZ, 0x3c, !PT ;  /* 0x0000001205054212 */ /* 0x010fc800078e3cff */
[----:B------:R-:W-:Y:S02]  /*07a0*/  @P5 LOP3.LUT R5, R5, R24, RZ, 0x3c, !PT ;  /* 0x0000001805055212 */ /* 0x000fe400078e3cff */
[----:B------:R-:W-:Y:S02]  /*07b0*/  @P5 LOP3.LUT R7, R7, R22, RZ, 0x3c, !PT ;  /* 0x0000001607075212 */ /* 0x000fe400078e3cff */
[----:B------:R-:W-:Y:S02]  /*07c0*/  @P5 LOP3.LUT R4, R4, R23, RZ, 0x3c, !PT ;  /* 0x0000001704045212 */ /* 0x000fe400078e3cff */
[----:B------:R-:W-:Y:S02]  /*07d0*/  @P6 LOP3.LUT R7, R7, R28, RZ, 0x3c, !PT ;  /* 0x0000001c07076212 */ /* 0x000fe400078e3cff */
[----:B------:R-:W-:Y:S02]  /*07e0*/  @P6 LOP3.LUT R6, R6, R25, RZ, 0x3c, !PT ;  /* 0x0000001906066212 */ /* 0x000fe400078e3cff */
[----:B------:R-:W-:-:S02]  /*07f0*/  @P6 LOP3.LUT R4, R4, R27, RZ, 0x3c, !PT ;  /* 0x0000001b04046212 */ /* 0x000fc400078e3cff */
[----:B------:R-:W-:Y:S02]  /*0800*/  @P6 LOP3.LUT R5, R5, R30, RZ, 0x3c, !PT ;  /* 0x0000001e05056212 */ /* 0x000fe400078e3cff */
[----:B------:R-:W-:Y:S02]  /*0810*/  @P0 LOP3.LUT R6, R6, R29, RZ, 0x3c, !PT ;  /* 0x0000001d06060212 */ /* 0x000fe400078e3cff */
[----:B------:R-:W-:Y:S02]  /*0820*/  @P0 LOP3.LUT R7, R7, R32, RZ, 0x3c, !PT ;  /* 0x0000002007070212 */ /* 0x000fe400078e3cff */
[----:B------:R-:W-:Y:S02]  /*0830*/  @P0 LOP3.LUT R4, R4, R31, RZ, 0x3c, !PT ;  /* 0x0000001f04040212 */ /* 0x000fe400078e3cff */
[----:B------:R-:W-:Y:S02]  /*0840*/  @P0 LOP3.LUT R5, R5, R34, RZ, 0x3c, !PT ;  /* 0x0000002205050212 */ /* 0x000fe400078e3cff */
[----:B------:R-:W-:-:S13]  /*0850*/  R2P PR, R26.B1, 0x7f ;  /* 0x0000007f1a007804 */ /* 0x000fda0000001000 */
[----:B------:R-:W2:Y:S04]  /*0860*/  @P0 LDG.E R23, desc[UR6][R10.64+0xa0] ;  /* 0x0000a0060a170981 */ /* 0x000ea8000c1e1900 */
[----:B------:R-:W3:Y:S04]  /*0870*/  @P0 LDG.E R27, desc[UR6][R10.64+0xac] ;  /* 0x0000ac060a1b0981 */ /* 0x000ee8000c1e1900 */
        /* <DEDUP_REMOVED lines=13> */
[----:B--2---:R-:W-:-:S03]  /*0950*/  @P0 LOP3.LUT R2, R2, R23, RZ, 0x3c, !PT ;  /* 0x0000001702020212 */ /* 0x004fc600078e3cff */
[----:B------:R-:W2:Y:S01]  /*0960*/  @P5 LDG.E R23, desc[UR6][R10.64+0x104] ;  /* 0x000104060a175981 */ /* 0x000ea2000c1e1900 */
[----:B---3--:R-:W-:-:S03]  /*0970*/  @P0 LOP3.LUT R4, R4, R27, RZ, 0x3c, !PT ;  /* 0x0000001b04040212 */ /* 0x008fc600078e3cff */
[----:B------:R-:W3:Y:S01]  /*0980*/  @P1 LDG.E R27, desc[UR6][R10.64+0xc0] ;  /* 0x0000c0060a1b1981 */ /* 0x000ee2000c1e1900 */
[----:B----4-:R-:W-:-:S03]  /*0990*/  @P0 LOP3.LUT R5, R5, R22, RZ, 0x3c, !PT ;  /* 0x0000001605050212 */ /* 0x010fc600078e3cff */
[----:B------:R-:W4:Y:S01]  /*09a0*/  @P1 LDG.E R22, desc[UR6][R10.64+0xbc] ;  /* 0x0000bc060a161981 */ /* 0x000f22000c1e1900 */
[----:B------:R-:W-:-:S03]  /*09b0*/  @P1 LOP3.LUT R2, R2, R29, RZ, 0x3c, !PT ;  /* 0x0000001d02021212 */ /* 0x000fc600078e3cff */
[----:B------:R-:W4:Y:S01]  /*09c0*/  @P2 LDG.E R29, desc[UR6][R10.64+0xcc] ;  /* 0x0000cc060a1d2981 */ /* 0x000f22000c1e1900 */
[----:B------:R-:W-:-:S03]  /*09d0*/  @P0 LOP3.LUT R6, R6, R25, RZ, 0x3c, !PT ;  /* 0x0000001906060212 */ /* 0x000fc600078e3cff */
[----:B------:R-:W4:Y:S01]  /*09e0*/  @P1 LDG.E R25, desc[UR6][R10.64+0xb8] ;  /* 0x0000b8060a191981 */ /* 0x000f22000c1e1900 */
[----:B------:R-:W-:Y:S02]  /*09f0*/  @P0 LOP3.LUT R7, R7, R18, RZ, 0x3c, !PT ;  /* 0x0000001207070212 */ /* 0x000fe400078e3cff */
[----:B------:R-:W-:Y:S01]  /*0a00*/  LOP3.LUT P0, RZ, R26, 0x8000, RZ, 0xc0, !PT ;  /* 0x000080001aff7812 */ /* 0x000fe2000780c0ff */
[----:B------:R-:W4:Y:S01]  /*0a10*/  @P3 LDG.E R18, desc[UR6][R10.64+0xec] ;  /* 0x0000ec060a123981 */ /* 0x000f22000c1e1900 */
[----:B------:R-:W-:-:S03]  /*0a20*/  @P2 LOP3.LUT R2, R2, R31, RZ, 0x3c, !PT ;  /* 0x0000001f02022212 */ /* 0x000fc600078e3cff */
[----:B------:R-:W4:Y:S01]  /*0a30*/  @P2 LDG.E R26, desc[UR6][R10.64+0xd0] ;  /* 0x0000d0060a1a2981 */ /* 0x000f22000c1e1900 */
[----:B------:R-:W-:-:S03]  /*0a40*/  @P3 LOP3.LUT R2, R2, R19, RZ, 0x3c, !PT ;  /* 0x0000001302023212 */ /* 0x000fc600078e3cff */
[----:B------:R-:W4:Y:S04]  /*0a50*/  @P2 LDG.E R31, desc[UR6][R10.64+0xd4] ;  /* 0x0000d4060a1f2981 */ /* 0x000f28000c1e1900 */
[----:B------:R-:W4:Y:S01]  /*0a60*/  @P3 LDG.E R19, desc[UR6][R10.64+0xe8] ;  /* 0x0000e8060a133981 */ /* 0x000f22000c1e1900 */
[----:B------:R-:W-:Y:S02]  /*0a70*/  @P4 LOP3.LUT R2, R2, R21, RZ, 0x3c, !PT ;  /* 0x0000001502024212 */ /* 0x000fe400078e3cff */
[----:B------:R-:W-:Y:S01]  /*0a80*/  @P1 LOP3.LUT R5, R5, R24, RZ, 0x3c, !PT ;  /* 0x0000001805051212 */ /* 0x000fe200078e3cff */
[----:B------:R-:W4:Y:S04]  /*0a90*/  @P4 LDG.E R21, desc[UR6][R10.64+0xf4] ;  /* 0x0000f4060a154981 */ /* 0x000f28000c1e1900 */
[----:B------:R-:W4:Y:S01]  /*0aa0*/  @P4 LDG.E R24, desc[UR6][R10.64+0x100] ;  /* 0x000100060a184981 */ /* 0x000f22000c1e1900 */
[----:B------:R-:W-:-:S03]  /*0ab0*/  @P2 LOP3.LUT R5, R5, R28, RZ, 0x3c, !PT ;  /* 0x0000001c05052212 */ /* 0x000fc600078e3cff */
        /* <DEDUP_REMOVED lines=23> */
[----:B------:R-:W4:Y:S04]  /*0c30*/  @P0 LDG.E R18, desc[UR6][R10.64+0x134] ;  /* 0x000134060a120981 */ /* 0x000f28000c1e1900 */
[----:B------:R-:W4:Y:S01]  /*0c40*/  @P0 LDG.E R33, desc[UR6][R10.64+0x138] ;  /* 0x000138060a210981 */ /* 0x000f22000c1e1900 */
[----:B------:R-:W-:Y:S01]  /*0c50*/  UIADD3 UR4, UPT, UPT, UR4, 0x10, URZ ;  /* 0x0000001004047890 */ /* 0x000fe2000fffe0ff */
[----:B------:R-:W-:Y:S02]  /*0c60*/  @P4 LOP3.LUT R6, R6, R21, RZ, 0x3c, !PT ;  /* 0x0000001506064212 */ /* 0x000fe400078e3cff */
[----:B------:R-:W-:Y:S01]  /*0c70*/  @P4 LOP3.LUT R5, R5, R24, RZ, 0x3c, !PT ;  /* 0x0000001805054212 */ /* 0x000fe200078e3cff */
[----:B------:R-:W-:-:S03]  /*0c80*/  UISETP.NE.AND UP0, UPT, UR4, 0x20, UPT ;  /* 0x000000200400788c */ /* 0x000fc6000bf05270 */
[----:B------:R-:W-:Y:S02]  /*0c90*/  @P5 LOP3.LUT R5, R5, R28, RZ, 0x3c, !PT ;  /* 0x0000001c05055212 */ /* 0x000fe400078e3cff */
[----:B------:R-:W-:Y:S02]  /*0ca0*/  @P6 LOP3.LUT R2, R2, R35, RZ, 0x3c, !PT ;  /* 0x0000002302026212 */ /* 0x000fe400078e3cff */
[----:B------:R-:W-:Y:S02]  /*0cb0*/  @P6 LOP3.LUT R5, R5, R32, RZ, 0x3c, !PT ;  /* 0x0000002005056212 */ /* 0x000fe400078e3cff */
[----:B------:R-:W-:Y:S02]  /*0cc0*/  @P0 LOP3.LUT R2, R2, R37, RZ, 0x3c, !PT ;  /* 0x0000002502020212 */ /* 0x000fe400078e3cff */
[----:B------:R-:W-:Y:S02]  /*0cd0*/  @P0 LOP3.LUT R5, R5, R34, RZ, 0x3c, !PT ;  /* 0x0000002205050212 */ /* 0x000fe400078e3cff */
[----:B--2---:R-:W-:-:S04]  /*0ce0*/  @P4 LOP3.LUT R4, R4, R23, RZ, 0x3c, !PT ;  /* 0x0000001704044212 */ /* 0x004fc800078e3cff */
[----:B---3--:R-:W-:Y:S02]  /*0cf0*/  @P5 LOP3.LUT R4, R4, R27, RZ, 0x3c, !PT ;  /* 0x0000001b04045212 */ /* 0x008fe400078e3cff */
[----:B----4-:R-:W-:Y:S02]  /*0d00*/  @P4 LOP3.LUT R7, R7, R22, RZ, 0x3c, !PT ;  /* 0x0000001607074212 */ /* 0x010fe400078e3cff */
[----:B------:R-:W-:-:S04]  /*0d10*/  @P5 LOP3.LUT R6, R6, R25, RZ, 0x3c, !PT ;  /* 0x0000001906065212 */ /* 0x000fc800078e3cff */
[----:B------:R-:W-:Y:S02]  /*0d20*/  @P6 LOP3.LUT R6, R6, R29, RZ, 0x3c, !PT ;  /* 0x0000001d06066212 */ /* 0x000fe400078e3cff */
[----:B------:R-:W-:Y:S02]  /*0d30*/  @P5 LOP3.LUT R7, R7, R26, RZ, 0x3c, !PT ;  /* 0x0000001a07075212 */ /* 0x000fe400078e3cff */
[----:B------:R-:W-:Y:S02]  /*0d40*/  @P0 LOP3.LUT R6, R6, R31, RZ, 0x3c, !PT ;  /* 0x0000001f06060212 */ /* 0x000fe400078e3cff */
[----:B------:R-:W-:Y:S02]  /*0d50*/  @P6 LOP3.LUT R7, R7, R30, RZ, 0x3c, !PT ;  /* 0x0000001e07076212 */ /* 0x000fe400078e3cff */
[----:B------:R-:W-:Y:S02]  /*0d60*/  @P6 LOP3.LUT R4, R4, R19, RZ, 0x3c, !PT ;  /* 0x0000001304046212 */ /* 0x000fe400078e3cff */
[----:B------:R-:W-:-:S02]  /*0d70*/  @P0 LOP3.LUT R7, R7, R18, RZ, 0x3c, !PT ;  /* 0x0000001207070212 */ /* 0x000fc400078e3cff */
[----:B------:R-:W-:Y:S01]  /*0d80*/  @P0 LOP3.LUT R4, R4, R33, RZ, 0x3c, !PT ;  /* 0x0000002104040212 */ /* 0x000fe200078e3cff */
[----:B------:R-:W-:Y:S06]  /*0d90*/  BRA.U UP0, `(.L_x_4) ;  /* 0xfffffff5004c7547 */ /* 0x000fec000b83ffff */
[----:B------:R-:W-:-:S05]  /*0da0*/  VIADD R16, R16, 0x1 ;  /* 0x0000000110107836 */ /* 0x000fca0000000000 */
[----:B------:R-:W-:-:S13]  /*0db0*/  ISETP.NE.AND P0, PT, R16, 0x5, PT ;  /* 0x000000051000780c */ /* 0x000fda0003f05270 */
[----:B------:R-:W-:Y:S05]  /*0dc0*/  @P0 BRA `(.L_x_5) ;  /* 0xfffffff400300947 */ /* 0x000fea000383ffff */
[----:B------:R2:W-:Y:S01]  /*0dd0*/  STL.64 [R1+0x8], R6 ;  /* 0x0000080601007387 */ /* 0x0005e20000100a00 */
[----:B------:R-:W-:-:S03]  /*0de0*/  ISETP.NE.U32.AND P0, PT, R20, 0x1, PT ;  /* 0x000000011400780c */ /* 0x000fc60003f05070 */
[----:B------:R2:W-:Y:S01]  /*0df0*/  STL.64 [R1+0x10], R4 ;  /* 0x0000100401007387 */ /* 0x0005e20000100a00 */
[----:B------:R-:W-:-:S03]  /*0e00*/  ISETP.NE.AND.EX P0, PT, RZ, RZ, PT, P0 ;  /* 0x000000ffff00720c */ /* 0x000fc60003f05300 */
[----:B------:R2:W-:Y:S10]  /*0e10*/  STL [R1+0x4], R2 ;  /* 0x0000040201007387 */ /* 0x0005f40000100800 */
[----:B--2---:R-:W-:Y:S05]  /*0e20*/  @!P0 BRA `(.L_x_3) ;  /* 0x0000001400f48947 */ /* 0x004fea0003800000 */
[----:B------:R-:W-:Y:S01]  /*0e30*/  UMOV UR4, URZ ;  /* 0x000000ff00047c82 */ /* 0x000fe20008000000 */
[----:B------:R-:W-:Y:S01]  /*0e40*/  IMAD.MOV.U32 R2, RZ, RZ, RZ ;  /* 0x000000ffff027224 */ /* 0x000fe200078e00ff */
[----:B------:R-:W-:Y:S01]  /*0e50*/  CS2R R6, SRZ ;  /* 0x0000000000067805 */ /* 0x000fe2000001ff00 */
[----:B------:R-:W-:Y:S02]  /*0e60*/  IMAD.MOV.U32 R16, RZ, RZ, RZ ;  /* 0x000000ffff107224 */ /* 0x000fe400078e00ff */
[----:B------:R-:W-:Y:S02]  /*0e70*/  IMAD.MOV.U32 R4, RZ, RZ, RZ ;  /* 0x000000ffff047224 */ /* 0x000fe400078e00ff */
[----:B------:R-:W-:-:S07]  /*0e80*/  IMAD.U32 R5, RZ, RZ, UR4 ;  /* 0x00000004ff057e24 */ /* 0x000fce000f8e00ff */
.L_x_7:
[----:B------:R-:W-:-:S06]  /*0e90*/  IMAD R15, R16, 0x4, R1 ;  /* 0x00000004100f7824 */ /* 0x000fcc00078e0201 */
[----:B------:R-:W5:Y:S01]  /*0ea0*/  LDL R15, [R15+0x4] ;  /* 0x000004000f0f7983 */ /* 0x000f620000100800 */
[----:B------:R-:W-:Y:S01]  /*0eb0*/  IMAD.SHL.U32 R17, R16, 0x20, RZ ;  /* 0x0000002010117824 */ /* 0x000fe200078e00ff */
[----:B------:R-:W-:-:S06]  /*0ec0*/  UMOV UR4, URZ ;  /* 0x000000ff00047c82 */ /* 0x000fcc0008000000 */
.L_x_6:
[----:B-----5:R-:W-:Y:S01]  /*0ed0*/  SHF.R.U32.HI R26, RZ, UR4, R15 ;  /* 0x00000004ff1a7c19 */ /* 0x020fe2000801160f */
[----:B------:R-:W-:-:S03]  /*0ee0*/  VIADD R10, R17, UR4 ;  /* 0x00000004110a7c36 */ /* 0x000fc60008000000 */
[----:B------:R-:W-:-:S04]  /*0ef0*/  LOP3.LUT R11, R26, 0x1, RZ, 0xc0, !PT ;  /* 0x000000011a0b7812 */ /* 0x000fc800078ec0ff */
[----:B------:R-:W-:Y:S01]  /*0f00*/  ISETP.NE.U32.AND P0, PT, R11, 0x1, PT ;  /* 0x000000010b00780c */ /* 0x000fe20003f05070 */
[----:B------:R-:W-:-:S03]  /*0f10*/  IMAD R11, R10, 0x5, RZ ;  /* 0x000000050a0b7824 */ /* 0x000fc600078e02ff */
[----:B------:R-:W-:Y:S01]  /*0f20*/  R2P PR, R26, 0x7e ;  /* 0x0000007e1a007804 */ /* 0x000fe20000000000 */
[----:B------:R-:W-:-:S08]  /*0f30*/  IMAD.WIDE.U32 R10, R11, 0x4, R8 ;  /* 0x000000040b0a7825 */ /* 0x000fd000078e0008 */
[----:B------:R-:W2:Y:S04]  /*0f40*/  @!P0 LDG.E R19, desc[UR6][R10.64] ;  /* 0x000000060a138981 */ /* 0x000ea8000c1e1900 */
        /* <DEDUP_REMOVED lines=170> */
[----:B------:R2:W-:Y:S01]  /*19f0*/  STL [R1+0x4], R2 ;  /* 0x0000040201007387 */ /* 0x0005e20000100800 */
[----:B------:R-:W-:-:S03]  /*1a00*/  ISETP.NE.AND.EX P0, PT, RZ, RZ, PT, P0 ;  /* 0x000000ffff00720c */ /* 0x000fc60003f05300 */
[----:B------:R2:W-:Y:S10]  /*1a10*/  STL.64 [R1+0x10], R4 ;  /* 0x0000100401007387 */ /* 0x0005f40000100a00 */
[----:B------:R-:W-:Y:S05]  /*1a20*/  @P0 BRA `(.L_x_3) ;  /* 0x0000000800f40947 */ /* 0x000fea0003800000 */
[----:B------:R-:W-:Y:S01]  /*1a30*/  UMOV UR4, URZ ;  /* 0x000000ff00047c82 */ /* 0x000fe20008000000 */
[----:B--2---:R-:W-:Y:S01]  /*1a40*/  IMAD.MOV.U32 R2, RZ, RZ, RZ ;  /* 0x000000ffff027224 */ /* 0x004fe200078e00ff */
[----:B------:R-:W-:Y:S01]  /*1a50*/  CS2R R6, SRZ ;  /* 0x0000000000067805 */ /* 0x000fe2000001ff00 */
[----:B------:R-:W-:Y:S02]  /*1a60*/  IMAD.MOV.U32 R16, RZ, RZ, RZ ;  /* 0x000000ffff107224 */ /* 0x000fe400078e00ff */
[----:B------:R-:W-:Y:S02]  /*1a70*/  IMAD.MOV.U32 R4, RZ, RZ, RZ ;  /* 0x000000ffff047224 */ /* 0x000fe400078e00ff */
[----:B------:R-:W-:-:S07]  /*1a80*/  IMAD.U32 R5, RZ, RZ, UR4 ;  /* 0x00000004ff057e24 */ /* 0x000fce000f8e00ff */
.L_x_9:
[----:B------:R-:W-:-:S06]  /*1a90*/  IMAD R15, R16, 0x4, R1 ;  /* 0x00000004100f7824 */ /* 0x000fcc00078e0201 */
[----:B------:R-:W5:Y:S01]  /*1aa0*/  LDL R15, [R15+0x4] ;  /* 0x000004000f0f7983 */ /* 0x000f620000100800 */
[----:B------:R-:W-:Y:S01]  /*1ab0*/  IMAD.SHL.U32 R17, R16, 0x20, RZ ;  /* 0x0000002010117824 */ /* 0x000fe200078e00ff */
[----:B------:R-:W-:-:S06]  /*1ac0*/  UMOV UR4, URZ ;  /* 0x000000ff00047c82 */ /* 0x000fcc0008000000 */
.L_x_8:
        /* <DEDUP_REMOVED lines=8> */
[----:B------:R-:W3:Y:S04]  /*1b50*/  @P1 LDG.E R25, desc[UR6][R10.64+0x14] ;  /* 0x000014060a191981 */ /* 0x000ee8000c1e1900 */
[----:B------:R-:W4:Y:S04]  /*1b60*/  @!P0 LDG.E R18, desc[UR6][R10.64+0x8] ;  /* 0x000008060a128981 */ /* 0x000f28000c1e1900 */
[----:B------:R-:W4:Y:S04]  /*1b70*/  @!P0 LDG.E R20, desc[UR6][R10.64+0x10] ;  /* 0x000010060a148981 */ /* 0x000f28000c1e1900 */
[----:B------:R-:W4:Y:S04]  /*1b80*/  @P2 LDG.E R27, desc[UR6][R10.64+0x28] ;  /* 0x000028060a1b2981 */ /* 0x000f28000c1e1900 */
        /* <DEDUP_REMOVED lines=12> */
[----:B---3--:R-:W-:-:S03]  /*1c50*/  @P1 LOP3.LUT R2, R2, R25, RZ, 0x3c, !PT ;  /* 0x0000001902021212 */ /* 0x008fc600078e3cff */
[----:B------:R-:W3:Y:S01]  /*1c60*/  @P2 LDG.E R25, desc[UR6][R10.64+0x34] ;  /* 0x000034060a192981 */ /* 0x000ee2000c1e1900 */
[----:B----4-:R-:W-:-:S03]  /*1c70*/  @!P0 LOP3.LUT R7, R7, R18, RZ, 0x3c, !PT ;  /* 0x0000001207078212 */ /* 0x010fc600078e3cff */
[----:B------:R-:W4:Y:S01]  /*1c80*/  @P1 LDG.E R18, desc[UR6][R10.64+0x1c] ;  /* 0x00001c060a121981 */ /* 0x000f22000c1e1900 */
[----:B------:R-:W-:-:S03]  /*1c90*/  @!P0 LOP3.LUT R5, R5, R20, RZ, 0x3c, !PT ;  /* 0x0000001405058212 */ /* 0x000fc600078e3cff */
[----:B------:R-:W3:Y:S01]  /*1ca0*/  @P1 LDG.E R20, desc[UR6][R10.64+0x24] ;  /* 0x000024060a141981 */ /* 0x000ee2000c1e1900 */
[----:B------:R-:W-:-:S03]  /*1cb0*/  @P2 LOP3.LUT R2, R2, R27, RZ, 0x3c, !PT ;  /* 0x0000001b02022212 */ /* 0x000fc600078e3cff */
[----:B------:R-:W3:Y:S01]  /*1cc0*/  @P3 LDG.E R27, desc[UR6][R10.64+0x40] ;  /* 0x000040060a1b3981 */ /* 0x000ee2000c1e1900 */
[----:B------:R-:W-:-:S03]  /*1cd0*/  @!P0 LOP3.LUT R6, R6, R21, RZ, 0x3c, !PT ;  /* 0x0000001506068212 */ /* 0x000fc600078e3cff */
[----:B------:R-:W3:Y:S01]  /*1ce0*/  @P1 LDG.E R21, desc[UR6][R10.64+0x20] ;  /* 0x000020060a151981 */ /* 0x000ee2000c1e1900 */
[----:B------:R-:W-:-:S03]  /*1cf0*/  @!P0 LOP3.LUT R4, R4, R23, RZ, 0x3c, !PT ;  /* 0x0000001704048212 */ /* 0x000fc600078e3cff */
[----:B------:R-:W3:Y:S01]  /*1d00*/  @P2 LDG.E R23, desc[UR6][R10.64+0x2c] ;  /* 0x00002c060a172981 */ /* 0x000ee2000c1e1900 */
[----:B------:R-:W-:-:S03]  /*1d10*/  @P3 LOP3.LUT R2, R2, R29, RZ, 0x3c, !PT ;  /* 0x0000001d02023212 */ /* 0x000fc600078e3cff */
[----:B------:R-:W3:Y:S01]  /*1d20*/  @P3 LDG.E R29, desc[UR6][R10.64+0x48] ;  /* 0x000048060a1d3981 */ /* 0x000ee2000c1e1900 */
[----:B------:R-:W-:-:S03]  /*1d30*/  @P4 LOP3.LUT R2, R2, R31, RZ, 0x3c, !PT ;  /* 0x0000001f02024212 */ /* 0x000fc600078e3cff */
[----:B------:R-:W3:Y:S01]  /*1d40*/  @P4 LDG.E R31, desc[UR6][R10.64+0x54] ;  /* 0x000054060a1f4981 */ /* 0x000ee2000c1e1900 */
[----:B------:R-:W-:-:S13]  /*1d50*/  LOP3.LUT P0, RZ, R24, 0x80, RZ, 0xc0, !PT ;  /* 0x0000008018ff7812 */ /* 0x000fda000780c0ff */
[----:B------:R-:W3:Y:S01]  /*1d60*/  @P0 LDG.E R32, desc[UR6][R10.64+0x94] ;  /* 0x000094060a200981 */ /* 0x000ee2000c1e1900 */
[----:B------:R-:W-:-:S03]  /*1d70*/  @P5 LOP3.LUT R2, R2, R33, RZ, 0x3c, !PT ;  /* 0x0000002102025212 */ /* 0x000fc600078e3cff */
[----:B------:R-:W3:Y:S04]  /*1d80*/  @P0 LDG.E R34, desc[UR6][R10.64+0x9c] ;  /* 0x00009c060a220981 */ /* 0x000ee8000c1e1900 */
[----:B------:R-:W3:Y:S01]  /*1d90*/  @P0 LDG.E R33, desc[UR6][R10.64+0x8c] ;  /* 0x00008c060a210981 */ /* 0x000ee2000c1e1900 */
[----:B--2---:R-:W-:-:S03]  /*1da0*/  @P1 LOP3.LUT R6, R6, R19, RZ, 0x3c, !PT ;  /* 0x0000001306061212 */ /* 0x004fc600078e3cff */
[----:B------:R-:W2:Y:S01]  /*1db0*/  @P4 LDG.E R19, desc[UR6][R10.64+0x5c] ;  /* 0x00005c060a134981 */ /* 0x000ea2000c1e1900 */
[----:B----4-:R-:W-:-:S03]  /*1dc0*/  @P1 LOP3.LUT R7, R7, R18, RZ, 0x3c, !PT ;  /* 0x0000001207071212 */ /* 0x010fc600078e3cff */
[----:B------:R-:W4:Y:S01]  /*1dd0*/  @P4 LDG.E R18, desc[UR6][R10.64+0x58] ;  /* 0x000058060a124981 */ /* 0x000f22000c1e1900 */
[----:B---3--:R-:W-:-:S03]  /*1de0*/  @P1 LOP3.LUT R5, R5, R20, RZ, 0x3c, !PT ;  /* 0x0000001405051212 */ /* 0x008fc600078e3cff */
[----:B------:R-:W3:Y:S01]  /*1df0*/  @P4 LDG.E R20, desc[UR6][R10.64+0x60] ;  /* 0x000060060a144981 */ /* 0x000ee2000c1e1900 */
[----:B------:R-:W-:Y:S02]  /*1e00*/  @P2 LOP3.LUT R7, R7, R22, RZ, 0x3c, !PT ;  /* 0x0000001607072212 */ /* 0x000fe400078e3cff */
[----:B------:R-:W-:Y:S01]  /*1e10*/  @P2 LOP3.LUT R5, R5, R26, RZ, 0x3c, !PT ;  /* 0x0000001a05052212 */ /* 0x000fe200078e3cff */
[----:B------:R-:W3:Y:S01]  /*1e20*/  @P5 LDG.E R22, desc[UR6][R10.64+0x6c] ;  /* 0x00006c060a165981 */ /* 0x000ee2000c1e1900 */
[----:B------:R-:W-:-:S03]  /*1e30*/  @P1 LOP3.LUT R4, R4, R21, RZ, 0x3c, !PT ;  /* 0x0000001504041212 */ /* 0x000fc600078e3cff */
[----:B------:R-:W3:Y:S01]  /*1e40*/  @P5 LDG.E R21, desc[UR6][R10.64+0x68] ;  /* 0x000068060a155981 */ /* 0x000ee2000c1e1900 */
[----:B------:R-:W-:-:S03]  /*1e50*/  @P2 LOP3.LUT R6, R6, R23, RZ, 0x3c, !PT ;  /* 0x0000001706062212 */ /* 0x000fc600078e3cff */
[----:B------:R-:W3:Y:S01]  /*1e60*/  @P5 LDG.E R23, desc[UR6][R10.64+0x70] ;  /* 0x000070060a175981 */ /* 0x000ee2000c1e1900 */
[----:B------:R-:W-:-:S03]  /*1e70*/  @P2 LOP3.LUT R4, R4, R25, RZ, 0x3c, !PT ;  /* 0x0000001904042212 */ /* 0x000fc600078e3cff */
        /* <DEDUP_REMOVED lines=9> */
[----:B------:R-:W3:Y:S04]  /*1f10*/  @P6 LDG.E R30, desc[UR6][R10.64+0x88] ;  /* 0x000088060a1e6981 */ /* 0x000ee8000c1e1900 */
[----:B------:R-:W3:Y:S04]  /*1f20*/  @P0 LDG.E R29, desc[UR6][R10.64+0x90] ;  /* 0x000090060a1d0981 */ /* 0x000ee8000c1e1900 */
[----:B------:R-:W3:Y:S01]  /*1f30*/  @P0 LDG.E R31, desc[UR6][R10.64+0x98] ;  /* 0x000098060a1f0981 */ /* 0x000ee2000c1e1900 */
[----:B------:R-:W-:-:S04]  /*1f40*/  @P6 LOP3.LUT R2, R2, R35, RZ, 0x3c, !PT ;  /* 0x0000002302026212 */ /* 0x000fc800078e3cff */
[----:B------:R-:W-:Y:S02]  /*1f50*/  @P0 LOP3.LUT R2, R2, R33, RZ, 0x3c, !PT ;  /* 0x0000002102020212 */ /* 0x000fe400078e3cff */
[----:B--2---:R-:W-:Y:S02]  /*1f60*/  @P4 LOP3.LUT R4, R4, R19, RZ, 0x3c, !PT ;  /* 0x0000001304044212 */ /* 0x004fe400078e3cff */
[----:B----4-:R-:W-:Y:S02]  /*1f70*/  @P4 LOP3.LUT R7, R7, R18, RZ, 0x3c, !PT ;  /* 0x0000001207074212 */ /* 0x010fe400078e3cff */
[----:B---3--:R-:W-:Y:S02]  /*1f80*/  @P4 LOP3.LUT R5, R5, R20, RZ, 0x3c, !PT ;  /* 0x0000001405054212 */ /* 0x008fe400078e3cff */
[----:B------:R-:W-:Y:S02]  /*1f90*/  @P5 LOP3.LUT R7, R7, R22, RZ, 0x3c, !PT ;  /* 0x0000001607075212 */ /* 0x000fe400078e3cff */
[----:B------:R-:W-:-:S02]  /*1fa0*/  @P5 LOP3.LUT R6, R6, R21, RZ, 0x3c, !PT ;  /* 0x0000001506065212 */ /* 0x000fc400078e3cff */
        /* <DEDUP_REMOVED lines=34> */
[----:B------:R-:W-:Y:S02]  /*21d0*/  @P0 LOP3.LUT R5, R5, R20, RZ, 0x3c, !PT ;  /* 0x0000001405050212 */ /* 0x000fe400078e3cff */
[----:B------:R-:W-:Y:S01]  /*21e0*/  LOP3.LUT P0, RZ, R24, 0x8000, RZ, 0xc0, !PT ;  /* 0x0000800018ff7812 */ /* 0x000fe2000780c0ff */
[----:B------:R-:W3:Y:S04]  /*21f0*/  @P1 LDG.E R20, desc[UR6][R10.64+0xbc] ;  /* 0x0000bc060a141981 */ /* 0x000ee8000c1e1900 */
[----:B------:R-:W4:Y:S01]  /*2200*/  @P2 LDG.E R24, desc[UR6][R10.64+0xd0] ;  /* 0x0000d0060a182981 */ /* 0x000f22000c1e1900 */
[----:B------:R-:W-:-:S03]  /*2210*/  @P1 LOP3.LUT R2, R2, R19, RZ, 0x3c, !PT ;  /* 0x0000001302021212 */ /* 0x000fc600078e3cff */
[----:B------:R-:W4:Y:S04]  /*2220*/  @P3 LDG.E R19, desc[UR6][R10.64+0xe8] ;  /* 0x0000e8060a133981 */ /* 0x000f28000c1e1900 */
[----:B------:R-:W4:Y:S01]  /*2230*/  @P0 LDG.E R30, desc[UR6][R10.64+0x12c] ;  /* 0x00012c060a1e0981 */ /* 0x000f22000c1e1900 */
[----:B------:R-:W-:-:S03]  /*2240*/  @P2 LOP3.LUT R2, R2, R21, RZ, 0x3c, !PT ;  /* 0x0000001502022212 */ /* 0x000fc600078e3cff */
[----:B------:R-:W4:Y:S01]  /*2250*/  @P4 LDG.E R21, desc[UR6][R10.64+0xf4] ;  /* 0x0000f4060a154981 */ /* 0x000f22000c1e1900 */
[----:B------:R-:W-:-:S03]  /*2260*/  @P1 LOP3.LUT R5, R5, R22, RZ, 0x3c, !PT ;  /* 0x0000001605051212 */ /* 0x000fc600078e3cff */
[----:B------:R-:W4:Y:S04]  /*2270*/  @P4 LDG.E R22, desc[UR6][R10.64+0xf8] ;  /* 0x0000f8060a164981 */ /* 0x000f28000c1e1900 */
[----:B------:R-:W4:Y:S01]  /*2280*/  @P0 LDG.E R32, desc[UR6][R10.64+0x134] ;  /* 0x000134060a200981 */ /* 0x000f22000c1e1900 */
[----:B------:R-:W-:-:S03]  /*2290*/  @P2 LOP3.LUT R5, R5, R26, RZ, 0x3c, !PT ;  /* 0x0000001a05052212 */ /* 0x000fc600078e3cff */
[----:B------:R-:W4:Y:S04]  /*22a0*/  @P5 LDG.E R26, desc[UR6][R10.64+0x10c] ;  /* 0x00010c060a1a5981 */ /* 0x000f28000c1e1900 */
[----:B------:R-:W4:Y:S01]  /*22b0*/  @P0 LDG.E R34, desc[UR6][R10.64+0x13c] ;  /* 0x00013c060a220981 */ /* 0x000f22000c1e1900 */
[----:B--2---:R-:W-:-:S03]  /*22c0*/  @P3 LOP3.LUT R2, R2, R23, RZ, 0x3c, !PT ;  /* 0x0000001702023212 */ /* 0x004fc600078e3cff */
[----:B------:R-:W2:Y:S01]  /*22d0*/  @P4 LDG.E R23, desc[UR6][R10.64+0xfc] ;  /* 0x0000fc060a174981 */ /* 0x000ea2000c1e1900 */
[----:B------:R-:W-:-:S04]  /*22e0*/  @P4 LOP3.LUT R2, R2, R35, RZ, 0x3c, !PT ;  /* 0x0000002302024212 */ /* 0x000fc800078e3cff */
[----:B------:R-:W-:Y:S02]  /*22f0*/  @P5 LOP3.LUT R2, R2, R37, RZ, 0x3c, !PT ;  /* 0x0000002502025212 */ /* 0x000fe400078e3cff */
[----:B---3--:R-:W-:Y:S02]  /*2300*/  @P1 LOP3.LUT R7, R7, R20, RZ, 0x3c, !PT ;  /* 0x0000001407071212 */ /* 0x008fe400078e3cff */
[----:B------:R-:W3:Y:S02]  /*2310*/  @P3 LDG.E R20, desc[UR6][R10.64+0xec] ;  /* 0x0000ec060a143981 */ /* 0x000ee4000c1e1900 */
[----:B----4-:R-:W-:Y:S02]  /*2320*/  @P2 LOP3.LUT R7, R7, R24, RZ, 0x3c, !PT ;  /* 0x0000001807072212 */ /* 0x010fe400078e3cff */
        /* <DEDUP_REMOVED lines=17> */
[----:B------:R-:W4:Y:S04]  /*2440*/  @P0 LDG.E R19, desc[UR6][R10.64+0x130] ;  /* 0x000130060a130981 */ /* 0x000f28000c1e1900 */
[----:B------:R-:W4:Y:S01]  /*2450*/  @P0 LDG.E R33, desc[UR6][R10.64+0x138] ;  /* 0x000138060a210981 */ /* 0x000f22000c1e1900 */
[----:B------:R-:W-:Y:S01]  /*2460*/  UIADD3 UR4, UPT, UPT, UR4, 0x10, URZ ;  /* 0x0000001004047890 */ /* 0x000fe2000fffe0ff */
[----:B------:R-:W-:-:S02]  /*2470*/  @P4 LOP3.LUT R6, R6, R21, RZ, 0x3c, !PT ;  /* 0x0000001506064212 */ /* 0x000fc400078e3cff */
[----:B------:R-:W-:Y:S01]  /*2480*/  @P4 LOP3.LUT R7, R7, R22, RZ, 0x3c, !PT ;  /* 0x0000001607074212 */ /* 0x000fe200078e3cff */
[----:B------:R-:W-:-:S03]  /*2490*/  UISETP.NE.AND UP0, UPT, UR4, 0x20, UPT ;  /* 0x000000200400788c */ /* 0x000fc6000bf05270 */
[----:B------:R-:W-:Y:S02]  /*24a0*/  @P5 LOP3.LUT R7, R7, R26, RZ, 0x3c, !PT ;  /* 0x0000001a07075212 */ /* 0x000fe400078e3cff */
[----:B--2---:R-:W-:Y:S02]  /*24b0*/  @P4 LOP3.LUT R4, R4, R23, RZ, 0x3c, !PT ;  /* 0x0000001704044212 */ /* 0x004fe400078e3cff */
[----:B---3--:R-:W-:-:S04]  /*24c0*/  @P3 LOP3.LUT R5, R5, R20, RZ, 0x3c, !PT ;  /* 0x0000001405053212 */ /* 0x008fc800078e3cff */
        /* <DEDUP_REMOVED lines=11> */
[----:B------:R-:W-:Y:S01]  /*2580*/  @P0 LOP3.LUT R4, R4, R33, RZ, 0x3c, !PT ;  /* 0x0000002104040212 */ /* 0x000fe200078e3cff */
[----:B------:R-:W-:Y:S06]  /*2590*/  BRA.U UP0, `(.L_x_8) ;  /* 0xfffffff5004c7547 */ /* 0x000fec000b83ffff */
[----:B------:R-:W-:-:S05]  /*25a0*/  VIADD R16, R16, 0x1 ;  /* 0x0000000110107836 */ /* 0x000fca0000000000 */
[----:B------:R-:W-:-:S13]  /*25b0*/  ISETP.NE.AND P0, PT, R16, 0x5, PT ;  /* 0x000000051000780c */ /* 0x000fda0003f05270 */
[----:B------:R-:W-:Y:S05]  /*25c0*/  @P0 BRA `(.L_x_9) ;  /* 0xfffffff400300947 */ /* 0x000fea000383ffff */
[----:B------:R3:W-:Y:S04]  /*25d0*/  STL.64 [R1+0x8], R6 ;  /* 0x0000080601007387 */ /* 0x0007e80000100a00 */
[----:B------:R3:W-:Y:S04]  /*25e0*/  STL [R1+0x4], R2 ;  /* 0x0000040201007387 */ /* 0x0007e80000100800 */
[----:B------:R3:W-:Y:S02]  /*25f0*/  STL.64 [R1+0x10], R4 ;  /* 0x0000100401007387 */ /* 0x0007e40000100a00 */
.L_x_3:
[----:B0-----:R-:W-:Y:S05]  /*2600*/  BSYNC.RECONVERGENT B1 ;  /* 0x0000000000017941 */ /* 0x001fea0003800200 */
.L_x_2:
[C---:B------:R-:W-:Y:S01]  /*2610*/  ISETP.GT.U32.AND P0, PT, R13.reuse, 0x3, PT ;  /* 0x000000030d00780c */ /* 0x040fe20003f04070 */
[----:B------:R-:W-:Y:S01]  /*2620*/  VIADD R14, R14, 0x1 ;  /* 0x000000010e0e7836 */ /* 0x000fe20000000000 */
[--C-:B------:R-:W-:Y:S02]  /*2630*/  SHF.R.U64 R13, R13, 0x2, R12.reuse ;  /* 0x000000020d0d7819 */ /* 0x100fe4000000120c */
[----:B------:R-:W-:Y:S02]  /*2640*/  ISETP.GT.U32.AND.EX P0, PT, R12, RZ, PT, P0 ;  /* 0x000000ff0c00720c */ /* 0x000fe40003f04100 */
[----:B------:R-:W-:-:S11]  /*2650*/  SHF.R.U32.HI R12, RZ, 0x2, R12 ;  /* 0x00000002ff0c7819 */ /* 0x000fd6000001160c */
[----:B------:R-:W-:Y:S05]  /*2660*/  @P0 BRA `(.L_x_10) ;  /* 0xffffffd800dc0947 */ /* 0x000fea000383ffff */
.L_x_1:
[----:B0-----:R-:W-:Y:S05]  /*2670*/  BSYNC.RECONVERGENT B0 ;  /* 0x0000000000007941 */ /* 0x001fea0003800200 */
.L_x_0:
[----:B------:R-:W0:Y:S01]  /*2680*/  LDCU.64 UR4, c[0x0][0x380] ;  /* 0x00007000ff0477ac */ /* 0x000e220008000a00 */
[C---:B-123--:R-:W-:Y:S01]  /*2690*/  IMAD.SHL.U32 R6, R3.reuse, 0x8, RZ ;  /* 0x0000000803067824 */ /* 0x04efe200078e00ff */
[----:B------:R-:W-:Y:S01]  /*26a0*/  SHF.L.U64.HI R4, R3, 0x3, R0 ;  /* 0x0000000303047819 */ /* 0x000fe20000010200 */
[----:B------:R-:W1:Y:S03]  /*26b0*/  LDCU.64 UR8, c[0x0][0x390] ;  /* 0x00007200ff0877ac */ /* 0x000e660008000a00 */
[----:B0-----:R-:W-:-:S04]  /*26c0*/  IADD3 R8, P0, PT, R6, UR4, RZ ;  /* 0x0000000406087c10 */ /* 0x001fc8000ff1e0ff */
[----:B------:R-:W-:Y:S02]  /*26d0*/  IADD3.X R9, PT, PT, R4, UR5, RZ, P0, !PT ;  /* 0x0000000504097c10 */ /* 0x000fe400087fe4ff */
[----:B------:R-:W-:Y:S01]  /*26e0*/  SHF.R.U32.HI R11, RZ, 0x2, R2 ;  /* 0x00000002ff0b7819 */ /* 0x000fe20000011602 */
[----:B------:R-:W-:Y:S01]  /*26f0*/  BSSY.RECONVERGENT B0, `(.L_x_11) ;  /* 0x0000138000007945 */ /* 0x000fe20003800200 */
[----:B-1----:R-:W-:Y:S01]  /*2700*/  IADD3 R6, P0, PT, R6, UR8, RZ ;  /* 0x0000000806067c10 */ /* 0x002fe2000ff1e0ff */
[----:B------:R-:W0:Y:S01]  /*2710*/  LDCU.64 UR4, c[0x0][0x3a0] ;  /* 0x00007400ff0477ac */ /* 0x000e220008000a00 */
[----:B------:R-:W2:Y:S02]  /*2720*/  LDG.E.64 R8, desc[UR6][R8.64] ;  /* 0x0000000608087981 */ /* 0x000ea4000c1e1b00 */
[----:B------:R-:W-:Y:S01]  /*2730*/  IADD3.X R7, PT, PT, R4, UR9, RZ, P0, !PT ;  /* 0x0000000904077c10 */ /* 0x000fe200087fe4ff */
[----:B------:R-:W1:Y:S05]  /*2740*/  LDCU.64 UR8, c[0x4][0x48] ;  /* 0x01000900ff0877ac */ /* 0x000e6a0008000a00 */
[----:B------:R-:W5:Y:S01]  /*2750*/  LDG.E.64 R6, desc[UR6][R6.64] ;  /* 0x0000000606067981 */ /* 0x000f62000c1e1b00 */
[----:B------:R-:W-:Y:S01]  /*2760*/  LOP3.LUT R11, R11, R2, RZ, 0x3c, !PT ;  /* 0x000000020b0b7212 */ /* 0x000fe200078e3cff */
[----:B------:R-:W-:-:S04]  /*2770*/  IMAD.SHL.U32 R2, R5, 0x10, RZ ;  /* 0x0000001005027824 */ /* 0x000fc800078e00ff */
[----:B------:R-:W-:-:S05]  /*2780*/  IMAD.SHL.U32 R4, R11, 0x2, RZ ;  /* 0x000000020b047824 */ /* 0x000fca00078e00ff */
[----:B------:R-:W-:Y:S02]  /*2790*/  LOP3.LUT R2, R11, R4, R2, 0x96, !PT ;  /* 0x000000040b027212 */ /* 0x000fe400078e9602 */
[----:B------:R-:W-:Y:S02]  /*27a0*/  CS2R R10, SRZ ;  /* 0x00000000000a7805 */ /* 0x000fe4000001ff00 */
[----:B------:R-:W-:Y:S01]  /*27b0*/  LOP3.LUT R2, R2, R5, RZ, 0x3c, !PT ;  /* 0x0000000502027212 */ /* 0x000fe200078e3cff */
[----:B------:R-:W-:-:S04]  /*27c0*/  IMAD.MOV.U32 R5, RZ, RZ, 0x2f800000 ;  /* 0x2f800000ff057424 */ /* 0x000fc800078e00ff */
[----:B------:R-:W-:-:S05]  /*27d0*/  VIADD R2, R2, 0xde4ccb9e ;  /* 0xde4ccb9e02027836 */ /* 0x000fca0000000000 */
[----:B------:R-:W-:-:S05]  /*27e0*/  I2FP.F32.U32 R2, R2 ;  /* 0x0000000200027245 */ /* 0x000fca0000201000 */
[----:B------:R-:W-:Y:S01]  /*27f0*/  FFMA R12, R2, R5, 1.1641532182693481445e-10 ;  /* 0x2f000000020c7423 */ /* 0x000fe20000000005 */
[----:B------:R-:W-:-:S03]  /*2800*/  IMAD.MOV.U32 R2, RZ, RZ, RZ ;  /* 0x000000ffff027224 */ /* 0x000fc600078e00ff */
[----:B------:R-:W3:Y:S02]  /*2810*/  F2F.F64.F32 R4, R12 ;  /* 0x0000000c00047310 */ /* 0x000ee40000201800 */
[----:B---3--:R-:W-:-:S08]  /*2820*/  DADD R4, R4, -0.5 ;  /* 0xbfe0000004047429 */ /* 0x008fd00000000000 */
[----:B--2---:R-:W-:Y:S01]  /*2830*/  DFMA R4, R4, 2, R8 ;  /* 0x400000000404782b */ /* 0x004fe20000000008 */
[----:B01----:R-:W-:-:S10]  /*2840*/  CS2R R8, SRZ ;  /* 0x0000000000087805 */ /* 0x003fd4000001ff00 */
.L_x_32:
[----:B------:R-:W-:Y:S01]  /*2850*/  DSETP.NEU.AND P0, PT, |R4|, +INF , PT ;  /* 0x7ff000000400742a */ /* 0x000fe20003f0d200 */
[----:B------:R-:W-:-:S13]  /*2860*/  BSSY.RECONVERGENT B1, `(.L_x_12) ;  /* 0x000001b000017945 */ /* 0x000fda0003800200 */
[----:B------:R-:W-:Y:S01]  /*2870*/  @!P0 DMUL R26, RZ, R4 ;  /* 0x00000004ff1a8228 */ /* 0x000fe20000000000 */
[----:B------:R-:W-:Y:S01]  /*2880*/  @!P0 IMAD.MOV.U32 R24, RZ, RZ, RZ ;  /* 0x000000ffff188224 */ /* 0x000fe200078e00ff */
[----:B------:R-:W-:Y:S09]  /*2890*/  @!P0 BRA `(.L_x_13) ;  /* 0x00000000005c8947 */ /* 0x000ff20003800000 */
[----:B------:R-:W-:Y:S01]  /*28a0*/  UMOV UR10, 0x6dc9c883 ;  /* 0x6dc9c883000a7882 */ /* 0x000fe20000000000 */
[----:B------:R-:W-:Y:S01]  /*28b0*/  UMOV UR11, 0x3fe45f30 ;  /* 0x3fe45f30000b7882 */ /* 0x000fe20000000000 */
[C---:B------:R-:W-:Y:S02]  /*28c0*/  DSETP.GE.AND P0, PT, |R4|.reuse, 2.14748364800000000000e+09, PT ;  /* 0x41e000000400742a */ /* 0x040fe40003f06200 */
[----:B------:R-:W-:Y:S01]  /*28d0*/  DMUL R24, R4, UR10 ;  /* 0x0000000a04187c28 */ /* 0x000fe20008000000 */
[----:B------:R-:W-:Y:S01]  /*28e0*/  UMOV UR10, 0x54442d18 ;  /* 0x54442d18000a7882 */ /* 0x000fe20000000000 */
[----:B------:R-:W-:-:S08]  /*28f0*/  UMOV UR11, 0x3ff921fb ;  /* 0x3ff921fb000b7882 */ /* 0x000fd00000000000 */
[----:B------:R-:W0:Y:S08]  /*2900*/  F2I.F64 R24, R24 ;  /* 0x0000001800187311 */ /* 0x000e300000301100 */
[----:B0-----:R-:W0:Y:S02]  /*2910*/  I2F.F64 R26, R24 ;  /* 0x00000018001a7312 */ /* 0x001e240000201c00 */
[----:B0-----:R-:W-:Y:S01]  /*2920*/  DFMA R12, R26, -UR10, R4 ;  /* 0x8000000a1a0c7c2b */ /* 0x001fe20008000004 */
[----:B------:R-:W-:Y:S01]  /*2930*/  UMOV UR10, 0x33145c00 ;  /* 0x33145c00000a7882 */ /* 0x000fe20000000000 */
[----:B------:R-:W-:-:S06]  /*2940*/  UMOV UR11, 0x3c91a626 ;  /* 0x3c91a626000b7882 */ /* 0x000fcc0000000000 */
[----:B------:R-:W-:Y:S01]  /*2950*/  DFMA R12, R26, -UR10, R12 ;  /* 0x8000000a1a0c7c2b */ /* 0x000fe2000800000c */
[----:B------:R-:W-:Y:S01]  /*2960*/  UMOV UR10, 0x252049c0 ;  /* 0x252049c0000a7882 */ /* 0x000fe20000000000 */
[----:B------:R-:W-:-:S06]  /*2970*/  UMOV UR11, 0x397b839a ;  /* 0x397b839a000b7882 */ /* 0x000fcc0000000000 */
[----:B------:R-:W-:Y:S01]  /*2980*/  DFMA R26, R26, -UR10, R12 ;  /* 0x8000000a1a1a7c2b */ /* 0x000fe2000800000c */
[----:B------:R-:W-:Y:S10]  /*2990*/  @!P0 BRA `(.L_x_13) ;  /* 0x00000000001c8947 */ /* 0x000ff40003800000 */
[----:B------:R-:W-:Y:S01]  /*29a0*/  IMAD.MOV.U32 R18, RZ, RZ, R4 ;  /* 0x000000ffff127224 */ /* 0x000fe200078e0004 */
[----:B------:R-:W-:Y:S01]  /*29b0*/  MOV R12, 0x29e0 ;  /* 0x000029e0000c7802 */ /* 0x000fe20000000f00 */
[----:B------:R-:W-:-:S07]  /*29c0*/  IMAD.MOV.U32 R13, RZ, RZ, R5 ;  /* 0x000000ffff0d7224 */ /* 0x000fce00078e0005 */
[----:B-----5:R-:W-:Y:S05]  /*29d0*/  CALL.REL.NOINC `($_Z21gradientDescentKernelPdS_S_id$__internal_trig_reduction_slowpathd) ;  /* 0x0000002400347944 */ /* 0x020fea0003c00000 */
[----:B------:R-:W-:Y:S02]  /*29e0*/  IMAD.MOV.U32 R24, RZ, RZ, R15 ;  /* 0x000000ffff187224 */ /* 0x000fe400078e000f */
[----:B------:R-:W-:Y:S02]  /*29f0*/  IMAD.MOV.U32 R26, RZ, RZ, R18 ;  /* 0x000000ffff1a7224 */ /* 0x000fe400078e0012 */
[----:B------:R-:W-:-:S07]  /*2a00*/  IMAD.MOV.U32 R27, RZ, RZ, R19 ;  /* 0x000000ffff1b7224 */ /* 0x000fce00078e0013 */
.L_x_13:
[----:B------:R-:W-:Y:S05]  /*2a10*/  BSYNC.RECONVERGENT B1 ;  /* 0x0000000000017941 */ /* 0x000fea0003800200 */
.L_x_12:
[----:B------:R-:W-:-:S05]  /*2a20*/  IMAD.SHL.U32 R12, R24, 0x40, RZ ;  /* 0x00000040180c7824 */ /* 0x000fca00078e00ff */
[----:B------:R-:W-:-:S04]  /*2a30*/  LOP3.LUT R12, R12, 0x40, RZ, 0xc0, !PT ;  /* 0x000000400c0c7812 */ /* 0x000fc800078ec0ff */
[----:B------:R-:W-:-:S05]  /*2a40*/  IADD3 R30, P0, PT, R12, UR8, RZ ;  /* 0x000000080c1e7c10 */ /* 0x000fca000ff1e0ff */
[----:B------:R-:W-:-:S05]  /*2a50*/  IMAD.X R31, RZ, RZ, UR9, P0 ;  /* 0x00000009ff1f7e24 */ /* 0x000fca00080e06ff */
[----:B------:R-:W2:Y:S04]  /*2a60*/  LDG.E.128.CONSTANT R12, desc[UR6][R30.64] ;  /* 0x000000061e0c7981 */ /* 0x000ea8000c1e9d00 */
[----:B------:R-:W3:Y:S04]  /*2a70*/  LDG.E.128.CONSTANT R16, desc[UR6][R30.64+0x10] ;  /* 0x000010061e107981 */ /* 0x000ee8000c1e9d00 */
[----:B------:R0:W4:Y:S01]  /*2a80*/  LDG.E.128.CONSTANT R20, desc[UR6][R30.64+0x20] ;  /* 0x000020061e147981 */ /* 0x000122000c1e9d00 */
[----:B------:R-:W-:Y:S01]  /*2a90*/  LOP3.LUT R25, R24, 0x1, RZ, 0xc0, !PT ;  /* 0x0000000118197812 */ /* 0x000fe200078ec0ff */
[----:B------:R-:W-:Y:S01]  /*2aa0*/  IMAD.MOV.U32 R32, RZ, RZ, 0x20fd8164 ;  /* 0x20fd8164ff207424 */ /* 0x000fe200078e00ff */
[----:B------:R-:W-:Y:S01]  /*2ab0*/  DMUL R28, R26, R26 ;  /* 0x0000001a1a1c7228 */ /* 0x000fe20000000000 */
[----:B------:R-:W-:Y:S01]  /*2ac0*/  BSSY.RECONVERGENT B1, `(.L_x_14) ;  /* 0x0000031000017945 */ /* 0x000fe20003800200 */
[----:B------:R-:W-:Y:S01]  /*2ad0*/  ISETP.NE.U32.AND P0, PT, R25, 0x1, PT ;  /* 0x000000011900780c */ /* 0x000fe20003f05070 */
[----:B------:R-:W-:Y:S01]  /*2ae0*/  IMAD.MOV.U32 R25, RZ, RZ, 0x3da8ff83 ;  /* 0x3da8ff83ff197424 */ /* 0x000fe200078e00ff */
[----:B------:R-:W-:-:S02]  /*2af0*/  DSETP.NEU.AND P1, PT, |R4|, +INF , PT ;  /* 0x7ff000000400742a */ /* 0x000fc40003f2d200 */
[----:B------:R-:W-:Y:S02]  /*2b00*/  FSEL R32, R32, -8.06006814911005101289e+34, !P0 ;  /* 0xf9785eba20207808 */ /* 0x000fe40004000000 */
[----:B------:R-:W-:-:S10]  /*2b10*/  FSEL R33, -R25, 0.11223486810922622681, !P0 ;  /* 0x3de5db6519217808 */ /* 0x000fd40004000100 */
[----:B0-----:R-:W-:Y:S01]  /*2b20*/  @!P1 IMAD.MOV.U32 R30, RZ, RZ, 0x1 ;  /* 0x00000001ff1e9424 */ /* 0x001fe200078e00ff */
[----:B--2---:R-:W-:-:S08]  /*2b30*/  DFMA R12, R28, R32, R12 ;  /* 0x000000201c0c722b */ /* 0x004fd0000000000c */
[----:B------:R-:W-:-:S08]  /*2b40*/  DFMA R12, R28, R12, R14 ;  /* 0x0000000c1c0c722b */ /* 0x000fd0000000000e */
[----:B---3--:R-:W-:-:S08]  /*2b50*/  DFMA R12, R28, R12, R16 ;  /* 0x0000000c1c0c722b */ /* 0x008fd00000000010 */
[----:B------:R-:W-:-:S08]  /*2b60*/  DFMA R12, R28, R12, R18 ;  /* 0x0000000c1c0c722b */ /* 0x000fd00000000012 */
[----:B----4-:R-:W-:-:S08]  /*2b70*/  DFMA R12, R28, R12, R20 ;  /* 0x0000000c1c0c722b */ /* 0x010fd00000000014 */
[----:B------:R-:W-:-:S08]  /*2b80*/  DFMA R12, R28, R12, R22 ;  /* 0x0000000c1c0c722b */ /* 0x000fd00000000016 */
[----:B------:R-:W-:Y:S02]  /*2b90*/  DFMA R26, R12, R26, R26 ;  /* 0x0000001a0c1a722b */ /* 0x000fe4000000001a */
[----:B------:R-:W-:-:S10]  /*2ba0*/  DFMA R12, R28, R12, 1 ;  /* 0x3ff000001c0c742b */ /* 0x000fd4000000000c */
[----:B------:R-:W-:Y:S02]  /*2bb0*/  FSEL R14, R12, R26, !P0 ;  /* 0x0000001a0c0e7208 */ /* 0x000fe40004000000 */
[----:B------:R-:W-:Y:S01]  /*2bc0*/  FSEL R15, R13, R27, !P0 ;  /* 0x0000001b0d0f7208 */ /* 0x000fe20004000000 */
[----:B------:R-:W-:Y:S01]  /*2bd0*/  @!P1 DMUL R26, RZ, R4 ;  /* 0x00000004ff1a9228 */ /* 0x000fe20000000000 */
[----:B------:R-:W-:-:S04]  /*2be0*/  LOP3.LUT P0, RZ, R24, 0x2, RZ, 0xc0, !PT ;  /* 0x0000000218ff7812 */ /* 0x000fc8000780c0ff */
[----:B------:R-:W-:-:S10]  /*2bf0*/  DADD R12, RZ, -R14 ;  /* 0x00000000ff0c7229 */ /* 0x000fd4000000080e */
[----:B------:R-:W-:Y:S02]  /*2c00*/  FSEL R24, R14, R12, !P0 ;  /* 0x0000000c0e187208 */ /* 0x000fe40004000000 */
[----:B------:R-:W-:Y:S01]  /*2c10*/  FSEL R25, R15, R13, !P0 ;  /* 0x0000000d0f197208 */ /* 0x000fe20004000000 */
[----:B------:R-:W-:Y:S06]  /*2c20*/  @!P1 BRA `(.L_x_15) ;  /* 0x0000000000689947 */ /* 0x000fec0003800000 */
[----:B------:R-:W-:Y:S01]  /*2c30*/  UMOV UR10, 0x6dc9c883 ;  /* 0x6dc9c883000a7882 */ /* 0x000fe20000000000 */
[----:B------:R-:W-:Y:S01]  /*2c40*/  UMOV UR11, 0x3fe45f30 ;  /* 0x3fe45f30000b7882 */ /* 0x000fe20000000000 */
[C---:B------:R-:W-:Y:S01]  /*2c50*/  DSETP.GE.AND P0, PT, |R4|.reuse, 2.14748364800000000000e+09, PT ;  /* 0x41e000000400742a */ /* 0x040fe20003f06200 */
[----:B------:R-:W-:Y:S01]  /*2c60*/  BSSY.RECONVERGENT B2, `(.L_x_16) ;  /* 0x0000015000027945 */ /* 0x000fe20003800200 */
        /* <DEDUP_REMOVED lines=20> */
.L_x_17:
[----:B------:R-:W-:Y:S05]  /*2db0*/  BSYNC.RECONVERGENT B2 ;  /* 0x0000000000027941 */ /* 0x000fea0003800200 */
.L_x_16:
[----:B------:R-:W-:-:S07]  /*2dc0*/  VIADD R30, R12, 0x1 ;  /* 0x000000010c1e7836 */ /* 0x000fce0000000000 */
.L_x_15:
[----:B------:R-:W-:Y:S05]  /*2dd0*/  BSYNC.RECONVERGENT B1 ;  /* 0x0000000000017941 */ /* 0x000fea0003800200 */
.L_x_14:
        /* <DEDUP_REMOVED lines=9> */
[----:B------:R-:W-:Y:S01]  /*2e70*/  BSSY.RECONVERGENT B1, `(.L_x_18) ;  /* 0x000001b000017945 */ /* 0x000fe20003800200 */
[----:B------:R-:W-:Y:S01]  /*2e80*/  IMAD.MOV.U32 R31, RZ, RZ, 0x3da8ff83 ;  /* 0x3da8ff83ff1f7424 */ /* 0x000fe200078e00ff */
[----:B------:R-:W-:Y:S01]  /*2e90*/  ISETP.NE.U32.AND P0, PT, R28, 0x1, PT ;  /* 0x000000011c00780c */ /* 0x000fe20003f05070 */
[----:B------:R-:W-:-:S03]  /*2ea0*/  DMUL R28, R26, R26 ;  /* 0x0000001a1a1c7228 */ /* 0x000fc60000000000 */
[----:B------:R-:W-:Y:S01]  /*2eb0*/  FSEL R32, R32, -8.06006814911005101289e+34, !P0 ;  /* 0xf9785eba20207808 */ /* 0x000fe20004000000 */
[----:B0-----:R-:W-:Y:S01]  /*2ec0*/  IMAD.MOV.U32 R34, RZ, RZ, RZ ;  /* 0x000000ffff227224 */ /* 0x001fe200078e00ff */
[----:B------:R-:W-:-:S06]  /*2ed0*/  FSEL R33, -R31, 0.11223486810922622681, !P0 ;  /* 0x3de5db651f217808 */ /* 0x000fcc0004000100 */
        /* <DEDUP_REMOVED lines=9> */
[----:B------:R-:W-:Y:S02]  /*2f70*/  FSEL R15, R13, R27, !P0 ;  /* 0x0000001b0d0f7208 */ /* 0x000fe40004000000 */
[----:B------:R-:W-:-:S04]  /*2f80*/  LOP3.LUT P0, RZ, R30, 0x2, RZ, 0xc0, !PT ;  /* 0x000000021eff7812 */ /* 0x000fc8000780c0ff */
[----:B------:R-:W-:-:S10]  /*2f90*/  DADD R12, RZ, -R14 ;  /* 0x00000000ff0c7229 */ /* 0x000fd4000000080e */
[----:B------:R-:W-:Y:S02]  /*2fa0*/  FSEL R14, R14, R12, !P0 ;  /* 0x0000000c0e0e7208 */ /* 0x000fe40004000000 */
[----:B------:R-:W-:-:S06]  /*2fb0*/  FSEL R15, R15, R13, !P0 ;  /* 0x0000000d0f0f7208 */ /* 0x000fcc0004000000 */
[----:B------:R-:W-:-:S10]  /*2fc0*/  DADD R12, -RZ, |R14| ;  /* 0x00000000ff0c7229 */ /* 0x000fd4000000050e */
[----:B------:R-:W-:Y:S01]  /*2fd0*/  IMAD.MOV.U32 R20, RZ, RZ, R12 ;  /* 0x000000ffff147224 */ /* 0x000fe200078e000c */
[----:B------:R-:W-:Y:S01]  /*2fe0*/  MOV R12, 0x3020 ;  /* 0x00003020000c7802 */ /* 0x000fe20000000f00 */
[----:B------:R-:W-:Y:S02]  /*2ff0*/  IMAD.MOV.U32 R35, RZ, RZ, R13 ;  /* 0x000000ffff237224 */ /* 0x000fe400078e000d */
[----:B------:R-:W-:-:S07]  /*3000*/  IMAD.MOV.U32 R13, RZ, RZ, 0x40000000 ;  /* 0x40000000ff0d7424 */ /* 0x000fce00078e00ff */
[----:B-----5:R-:W-:Y:S05]  /*3010*/  CALL.REL.NOINC `($_Z21gradientDescentKernelPdS_S_id$__internal_accurate_pow) ;  /* 0x0000001000e87944 */ /* 0x020fea0003c00000 */
[----:B------:R-:W-:Y:S05]  /*3020*/  BSYNC.RECONVERGENT B1 ;  /* 0x0000000000017941 */ /* 0x000fea0003800200 */
.L_x_18:
[C---:B------:R-:W-:Y:S01]  /*3030*/  DADD R12, R14.reuse, 2 ;  /* 0x400000000e0c7429 */ /* 0x040fe20000000000 */
[----:B------:R-:W-:Y:S01]  /*3040*/  BSSY.RECONVERGENT B1, `(.L_x_19) ;  /* 0x000000d000017945 */ /* 0x000fe20003800200 */
[----:B------:R-:W-:-:S08]  /*3050*/  DSETP.NEU.AND P0, PT, R14, RZ, PT ;  /* 0x000000ff0e00722a */ /* 0x000fd00003f0d000 */
[----:B------:R-:W-:Y:S02]  /*3060*/  LOP3.LUT R12, R13, 0x7ff00000, RZ, 0xc0, !PT ;  /* 0x7ff000000d0c7812 */ /* 0x000fe400078ec0ff */
[----:B------:R-:W-:Y:S02]  /*3070*/  FSEL R13, R17, RZ, P0 ;  /* 0x000000ff110d7208 */ /* 0x000fe40000000000 */
[----:B------:R-:W-:Y:S02]  /*3080*/  ISETP.NE.AND P1, PT, R12, 0x7ff00000, PT ;  /* 0x7ff000000c00780c */ /* 0x000fe40003f25270 */
[----:B------:R-:W-:-:S11]  /*3090*/  FSEL R12, R16, RZ, P0 ;  /* 0x000000ff100c7208 */ /* 0x000fd60000000000 */
[----:B------:R-:W-:Y:S05]  /*30a0*/  @P1 BRA `(.L_x_20) ;  /* 0x0000000000181947 */ /* 0x000fea0003800000 */
[----:B------:R-:W-:-:S14]  /*30b0*/  DSETP.NAN.AND P0, PT, R14, R14, PT ;  /* 0x0000000e0e00722a */ /* 0x000fdc0003f08000 */
[----:B------:R-:W-:Y:S01]  /*30c0*/  @P0 DADD R12, R14, 2 ;  /* 0x400000000e0c0429 */ /* 0x000fe20000000000 */
[----:B------:R-:W-:Y:S10]  /*30d0*/  @P0 BRA `(.L_x_20) ;  /* 0x00000000000c0947 */ /* 0x000ff40003800000 */
[----:B------:R-:W-:-:S14]  /*30e0*/  DSETP.NEU.AND P0, PT, |R14|, +INF , PT ;  /* 0x7ff000000e00742a */ /* 0x000fdc0003f0d200 */
[----:B------:R-:W-:Y:S02]  /*30f0*/  @!P0 IMAD.MOV.U32 R12, RZ, RZ, 0x0 ;  /* 0x00000000ff0c8424 */ /* 0x000fe400078e00ff */
[----:B------:R-:W-:-:S07]  /*3100*/  @!P0 IMAD.MOV.U32 R13, RZ, RZ, 0x7ff00000 ;  /* 0x7ff00000ff0d8424 */ /* 0x000fce00078e00ff */
.L_x_20:
[----:B------:R-:W-:Y:S05]  /*3110*/  BSYNC.RECONVERGENT B1 ;  /* 0x0000000000017941 */ /* 0x000fea0003800200 */
.L_x_19:
[----:B------:R-:W-:Y:S01]  /*3120*/  DMUL R12, R12, 5 ;  /* 0x401400000c0c7828 */ /* 0x000fe20000000000 */
[----:B------:R-:W-:Y:S01]  /*3130*/  UMOV UR10, 0x88e368f1 ;  /* 0x88e368f1000a7882 */ /* 0x000fe20000000000 */
[----:B------:R-:W-:Y:S01]  /*3140*/  DSETP.NEU.AND P0, PT, R14, 1, PT ;  /* 0x3ff000000e00742a */ /* 0x000fe20003f0d000 */
[----:B------:R-:W-:-:S07]  /*3150*/  UMOV UR11, 0x3ee4f8b5 ;  /* 0x3ee4f8b5000b7882 */ /* 0x000fce0000000000 */
[----:B------:R-:W-:Y:S02]  /*3160*/  FSEL R12, R12, RZ, P0 ;  /* 0x000000ff0c0c7208 */ /* 0x000fe40000000000 */
[----:B------:R-:W-:-:S06]  /*3170*/  FSEL R13, R13, 2.3125, P0 ;  /* 0x401400000d0d7808 */ /* 0x000fcc0000000000 */
[----:B------:R-:W-:-:S08]  /*3180*/  DADD R12, R24, R12 ;  /* 0x00000000180c7229 */ /* 0x000fd0000000000c */
[----:B------:R-:W-:Y:S02]  /*3190*/  DADD R16, -R6, R12 ;  /* 0x0000000006107229 */ /* 0x000fe4000000010c */
[----:B------:R-:W-:-:S06]  /*31a0*/  DMUL R12, R14, -10 ;  /* 0xc02400000e0c7828 */ /* 0x000fcc0000000000 */
[----:B------:R-:W-:Y:S02]  /*31b0*/  DSETP.GEU.AND P0, PT, |R16|, UR10, PT ;  /* 0x0000000a10007e2a */ /* 0x000fe4000bf0e200 */
[----:B------:R-:W-:-:S12]  /*31c0*/  DFMA R24, R24, R12, R14 ;  /* 0x0000000c1818722b */ /* 0x000fd8000000000e */
[----:B------:R-:W-:Y:S05]  /*31d0*/  @!P0 BRA `(.L_x_21) ;  /* 0x0000000800448947 */ /* 0x000fea0003800000 */
[----:B------:R-:W-:Y:S01]  /*31e0*/  UMOV UR10, 0xd2f1aa00 ;  /* 0xd2f1aa00000a7882 */ /* 0x000fe20000000000 */
[----:B------:R-:W-:Y:S01]  /*31f0*/  UMOV UR11, 0x3f50624d ;  /* 0x3f50624d000b7882 */ /* 0x000fe20000000000 */
[----:B------:R-:W-:Y:S01]  /*3200*/  VIADD R2, R2, 0x1 ;  /* 0x0000000102027836 */ /* 0x000fe20000000000 */
[C---:B------:R-:W-:Y:S01]  /*3210*/  DMUL R16, R24.reuse, UR10 ;  /* 0x0000000a18107c28 */ /* 0x040fe20008000000 */
[----:B------:R-:W-:Y:S01]  /*3220*/  UMOV UR10, 0x99999998 ;  /* 0x99999998000a7882 */ /* 0x000fe20000000000 */
[----:B------:R-:W-:Y:S01]  /*3230*/  UMOV UR11, 0x3fb99999 ;  /* 0x3fb99999000b7882 */ /* 0x000fe20000000000 */
[----:B------:R-:W0:Y:S01]  /*3240*/  I2F.F64.U32 R14, R2 ;  /* 0x00000002000e7312 */ /* 0x000e220000201800 */
[C---:B------:R-:W-:Y:S01]  /*3250*/  DMUL R12, R24.reuse, UR10 ;  /* 0x0000000a180c7c28 */ /* 0x040fe20008000000 */
[----:B------:R-:W-:Y:S01]  /*3260*/  UMOV UR10, 0xcccccccd ;  /* 0xcccccccd000a7882 */ /* 0x000fe20000000000 */
[----:B------:R-:W-:Y:S01]  /*3270*/  UMOV UR11, 0x3feccccc ;  /* 0x3feccccc000b7882 */ /* 0x000fe20000000000 */
[----:B------:R-:W-:Y:S01]  /*3280*/  BSSY.RECONVERGENT B1, `(.L_x_22) ;  /* 0x000000c000017945 */ /* 0x000fe20003800200 */
[----:B------:R-:W-:Y:S01]  /*3290*/  DMUL R16, R24, R16 ;  /* 0x0000001018107228 */ /* 0x000fe20000000000 */
[----:B------:R-:W-:-:S02]  /*32a0*/  IMAD.MOV.U32 R20, RZ, RZ, -0x33333333 ;  /* 0xcccccccdff147424 */ /* 0x000fc400078e00ff */
[----:B------:R-:W-:Y:S01]  /*32b0*/  IMAD.MOV.U32 R35, RZ, RZ, 0x3feccccc ;  /* 0x3fecccccff237424 */ /* 0x000fe200078e00ff */
[----:B------:R-:W-:Y:S01]  /*32c0*/  DFMA R10, R10, UR10, R12 ;  /* 0x0000000a0a0a7c2b */ /* 0x000fe2000800000c */
[----:B------:R-:W-:Y:S01]  /*32d0*/  UMOV UR10, 0xd916872b ;  /* 0xd916872b000a7882 */ /* 0x000fe20000000000 */
[----:B------:R-:W-:Y:S01]  /*32e0*/  UMOV UR11, 0x3feff7ce ;  /* 0x3feff7ce000b7882 */ /* 0x000fe20000000000 */
[----:B------:R-:W-:Y:S01]  /*32f0*/  MOV R12, 0x3340 ;  /* 0x00003340000c7802 */ /* 0x000fe20000000f00 */
[----:B------:R-:W-:Y:S01]  /*3300*/  DFMA R8, R8, UR10, R16 ;  /* 0x0000000a08087c2b */ /* 0x000fe20008000010 */
[----:B0-----:R-:W-:Y:S02]  /*3310*/  IMAD.MOV.U32 R34, RZ, RZ, R14 ;  /* 0x000000ffff227224 */ /* 0x001fe400078e000e */
[----:B------:R-:W-:-:S08]  /*3320*/  IMAD.MOV.U32 R13, RZ, RZ, R15 ;  /* 0x000000ffff0d7224 */ /* 0x000fd000078e000f */
[----:B------:R-:W-:Y:S05]  /*3330*/  CALL.REL.NOINC `($_Z21gradientDescentKernelPdS_S_id$__internal_accurate_pow) ;  /* 0x0000001000207944 */ /* 0x000fea0003c00000 */
[----:B------:R-:W-:Y:S05]  /*3340*/  BSYNC.RECONVERGENT B1 ;  /* 0x0000000000017941 */ /* 0x000fea0003800200 */
.L_x_22:
[----:B------:R-:W-:Y:S01]  /*3350*/  IMAD.MOV.U32 R12, RZ, RZ, R16 ;  /* 0x000000ffff0c7224 */ /* 0x000fe200078e0010 */
[----:B------:R-:W-:Y:S01]  /*3360*/  FSETP.GEU.AND P1, PT, |R11|, 6.5827683646048100446e-37, PT ;  /* 0x036000000b00780b */ /* 0x000fe20003f2e200 */
[----:B------:R-:W-:Y:S01]  /*3370*/  IMAD.MOV.U32 R13, RZ, RZ, R17 ;  /* 0x000000ffff0d7224 */ /* 0x000fe200078e0011 */
[----:B------:R-:W-:Y:S01]  /*3380*/  BSSY.RECONVERGENT B1, `(.L_x_23) ;  /* 0x0000017000017945 */ /* 0x000fe20003800200 */
[----:B------:R-:W-:-:S04]  /*3390*/  IMAD.MOV.U32 R16, RZ, RZ, 0x1 ;  /* 0x00000001ff107424 */ /* 0x000fc800078e00ff */
[----:B------:R-:W-:-:S06]  /*33a0*/  DADD R12, -R12, 1 ;  /* 0x3ff000000c0c7429 */ /* 0x000fcc0000000100 */
[----:B------:R-:W0:Y:S02]  /*33b0*/  MUFU.RCP64H R17, R13 ;  /* 0x0000000d00117308 */ /* 0x000e240000001800 */
[----:B0-----:R-:W-:-:S08]  /*33c0*/  DFMA R18, -R12, R16, 1 ;  /* 0x3ff000000c12742b */ /* 0x001fd00000000110 */
[----:B------:R-:W-:-:S08]  /*33d0*/  DFMA R18, R18, R18, R18 ;  /* 0x000000121212722b */ /* 0x000fd00000000012 */
[----:B------:R-:W-:-:S08]  /*33e0*/  DFMA R18, R16, R18, R16 ;  /* 0x000000121012722b */ /* 0x000fd00000000010 */
[----:B------:R-:W-:-:S08]  /*33f0*/  DFMA R16, -R12, R18, 1 ;  /* 0x3ff000000c10742b */ /* 0x000fd00000000112 */
[----:B------:R-:W-:-:S08]  /*3400*/  DFMA R16, R18, R16, R18 ;  /* 0x000000101210722b */ /* 0x000fd00000000012 */
[----:B------:R-:W-:-:S08]  /*3410*/  DMUL R24, R10, R16 ;  /* 0x000000100a187228 */ /* 0x000fd00000000000 */
[----:B------:R-:W-:-:S08]  /*3420*/  DFMA R18, -R12, R24, R10 ;  /* 0x000000180c12722b */ /* 0x000fd0000000010a */
[----:B------:R-:W-:-:S10]  /*3430*/  DFMA R24, R16, R18, R24 ;  /* 0x000000121018722b */ /* 0x000fd40000000018 */
[----:B------:R-:W-:-:S05]  /*3440*/  FFMA R16, RZ, R13, R25 ;  /* 0x0000000dff107223 */ /* 0x000fca0000000019 */
[----:B------:R-:W-:-:S13]  /*3450*/  FSETP.GT.AND P0, PT, |R16|, 1.469367938527859385e-39, PT ;  /* 0x001000001000780b */ /* 0x000fda0003f04200 */
[----:B------:R-:W-:Y:S05]  /*3460*/  @P0 BRA P1, `(.L_x_24) ;  /* 0x0000000000200947 */ /* 0x000fea0000800000 */
[----:B------:R-:W-:Y:S01]  /*3470*/  IMAD.MOV.U32 R18, RZ, RZ, R12 ;  /* 0x000000ffff127224 */ /* 0x000fe200078e000c */
[----:B------:R-:W-:Y:S01]  /*3480*/  MOV R12, 0x34d0 ;  /* 0x000034d0000c7802 */ /* 0x000fe20000000f00 */
[----:B------:R-:W-:Y:S02]  /*3490*/  IMAD.MOV.U32 R19, RZ, RZ, R13 ;  /* 0x000000ffff137224 */ /* 0x000fe400078e000d */
[----:B------:R-:W-:Y:S02]  /*34a0*/  IMAD.MOV.U32 R16, RZ, RZ, R10 ;  /* 0x000000ffff107224 */ /* 0x000fe400078e000a */
[----:B------:R-:W-:-:S07]  /*34b0*/  IMAD.MOV.U32 R17, RZ, RZ, R11 ;  /* 0x000000ffff117224 */ /* 0x000fce00078e000b */
[----:B------:R-:W-:Y:S05]  /*34c0*/  CALL.REL.NOINC `($__internal_0_$__cuda_sm20_div_rn_f64_full) ;  /* 0x00000004009c7944 */ /* 0x000fea0003c00000 */
[----:B------:R-:W-:Y:S02]  /*34d0*/  IMAD.MOV.U32 R24, RZ, RZ, R26 ;  /* 0x000000ffff187224 */ /* 0x000fe400078e001a */
[----:B------:R-:W-:-:S07]  /*34e0*/  IMAD.MOV.U32 R25, RZ, RZ, R27 ;  /* 0x000000ffff197224 */ /* 0x000fce00078e001b */
.L_x_24:
[----:B------:R-:W-:Y:S05]  /*34f0*/  BSYNC.RECONVERGENT B1 ;  /* 0x0000000000017941 */ /* 0x000fea0003800200 */
.L_x_23:
[----:B------:R-:W-:Y:S01]  /*3500*/  BSSY.RECONVERGENT B1, `(.L_x_25) ;  /* 0x0000007000017945 */ /* 0x000fe20003800200 */
[----:B------:R-:W-:Y:S01]  /*3510*/  IMAD.MOV.U32 R34, RZ, RZ, R14 ;  /* 0x000000ffff227224 */ /* 0x000fe200078e000e */
[----:B------:R-:W-:Y:S01]  /*3520*/  MOV R12, 0x3570 ;  /* 0x00003570000c7802 */ /* 0x000fe20000000f00 */
[----:B------:R-:W-:Y:S02]  /*3530*/  IMAD.MOV.U32 R13, RZ, RZ, R15 ;  /* 0x000000ffff0d7224 */ /* 0x000fe400078e000f */
[----:B------:R-:W-:Y:S02]  /*3540*/  IMAD.MOV.U32 R20, RZ, RZ, -0x26e978d5 ;  /* 0xd916872bff147424 */ /* 0x000fe400078e00ff */
[----:B------:R-:W-:-:S07]  /*3550*/  IMAD.MOV.U32 R35, RZ, RZ, 0x3feff7ce ;  /* 0x3feff7ceff237424 */ /* 0x000fce00078e00ff */
[----:B------:R-:W-:Y:S05]  /*3560*/  CALL.REL.NOINC `($_Z21gradientDescentKernelPdS_S_id$__internal_accurate_pow) ;  /* 0x0000000c00947944 */ /* 0x000fea0003c00000 */
[----:B------:R-:W-:Y:S05]  /*3570*/  BSYNC.RECONVERGENT B1 ;  /* 0x0000000000017941 */ /* 0x000fea0003800200 */
.L_x_25:
        /* <DEDUP_REMOVED lines=26> */
.L_x_27:
[----:B------:R-:W-:Y:S05]  /*3720*/  BSYNC.RECONVERGENT B1 ;  /* 0x0000000000017941 */ /* 0x000fea0003800200 */
.L_x_26:
[----:B------:R-:W0:Y:S01]  /*3730*/  MUFU.RSQ64H R15, R13 ;  /* 0x0000000d000f7308 */ /* 0x000e220000001c00 */
[----:B------:R-:W-:Y:S01]  /*3740*/  VIADD R14, R13, 0xfcb00000 ;  /* 0xfcb000000d0e7836 */ /* 0x000fe20000000000 */
[----:B------:R-:W-:Y:S01]  /*3750*/  BSSY.RECONVERGENT B1, `(.L_x_28) ;  /* 0x0000013000017945 */ /* 0x000fe20003800200 */
[----:B------:R-:W-:Y:S01]  /*3760*/  IMAD.MOV.U32 R22, RZ, RZ, 0x0 ;  /* 0x00000000ff167424 */ /* 0x000fe200078e00ff */
[----:B------:R-:W-:Y:S01]  /*3770*/  DMUL R24, R24, UR4 ;  /* 0x0000000418187c28 */ /* 0x000fe20008000000 */
[----:B------:R-:W-:Y:S01]  /*3780*/  IMAD.MOV.U32 R23, RZ, RZ, 0x3fd80000 ;  /* 0x3fd80000ff177424 */ /* 0x000fe200078e00ff */
[----:B------:R-:W-:Y:S01]  /*3790*/  ISETP.GE.U32.AND P0, PT, R14, 0x7ca00000, PT ;  /* 0x7ca000000e00780c */ /* 0x000fe20003f06070 */
[----:B0-----:R-:W-:-:S08]  /*37a0*/  DMUL R16, R14, R14 ;  /* 0x0000000e0e107228 */ /* 0x001fd00000000000 */
[----:B------:R-:W-:-:S08]  /*37b0*/  DFMA R16, -R16, R12, 1 ;  /* 0x3ff000001010742b */ /* 0x000fd0000000010c */
[----:B------:R-:W-:Y:S02]  /*37c0*/  DFMA R22, R16, R22, 0.5 ;  /* 0x3fe000001016742b */ /* 0x000fe40000000016 */
[----:B------:R-:W-:-:S08]  /*37d0*/  DMUL R16, R14, R16 ;  /* 0x000000100e107228 */ /* 0x000fd00000000000 */
[----:B------:R-:W-:-:S08]  /*37e0*/  DFMA R22, R22, R16, R14 ;  /* 0x000000101616722b */ /* 0x000fd0000000000e */
[----:B------:R-:W-:Y:S02]  /*37f0*/  DMUL R16, R22, R12 ;  /* 0x0000000c16107228 */ /* 0x000fe40000000000 */
[----:B------:R-:W-:Y:S02]  /*3800*/  VIADD R21, R23, 0xfff00000 ;  /* 0xfff0000017157836 */ /* 0x000fe40000000000 */
[----:B------:R-:W-:-:S04]  /*3810*/  IMAD.MOV.U32 R20, RZ, RZ, R22 ;  /* 0x000000ffff147224 */ /* 0x000fc800078e0016 */
[----:B------:R-:W-:-:S08]  /*3820*/  DFMA R18, R16, -R16, R12 ;  /* 0x800000101012722b */ /* 0x000fd0000000000c */
[----:B------:R-:W-:Y:S01]  /*3830*/  DFMA R26, R18, R20, R16 ;  /* 0x00000014121a722b */ /* 0x000fe20000000010 */
[----:B------:R-:W-:Y:S10]  /*3840*/  @!P0 BRA `(.L_x_29) ;  /* 0x00000000000c8947 */ /* 0x000ff40003800000 */
[----:B------:R-:W-:Y:S01]  /*3850*/  IMAD.MOV.U32 R26, RZ, RZ, R12 ;  /* 0x000000ffff1a7224 */ /* 0x000fe200078e000c */
[----:B------:R-:W-:-:S07]  /*3860*/  MOV R12, 0x3880 ;  /* 0x00003880000c7802 */ /* 0x000fce0000000f00 */
[----:B------:R-:W-:Y:S05]  /*3870*/  CALL.REL.NOINC `($__internal_1_$__cuda_sm20_dsqrt_rn_f64_mediumpath_v1) ;  /* 0x0000000800187944 */ /* 0x000fea0003c00000 */
.L_x_29:
[----:B------:R-:W-:Y:S05]  /*3880*/  BSYNC.RECONVERGENT B1 ;  /* 0x0000000000017941 */ /* 0x000fea0003800200 */
.L_x_28:
[----:B------:R-:W-:Y:S01]  /*3890*/  UMOV UR10, 0xe2308c3a ;  /* 0xe2308c3a000a7882 */ /* 0x000fe20000000000 */
[----:B------:R-:W-:Y:S01]  /*38a0*/  UMOV UR11, 0x3e45798e ;  /* 0x3e45798e000b7882 */ /* 0x000fe20000000000 */
[----:B------:R-:W-:Y:S01]  /*38b0*/  IMAD.MOV.U32 R12, RZ, RZ, 0x1 ;  /* 0x00000001ff0c7424 */ /* 0x000fe200078e00ff */
[----:B------:R-:W-:Y:S01]  /*38c0*/  DADD R14, R26, UR10 ;  /* 0x0000000a1a0e7e29 */ /* 0x000fe20008000000 */
[----:B------:R-:W-:Y:S01]  /*38d0*/  FSETP.GEU.AND P1, PT, |R25|, 6.5827683646048100446e-37, PT ;  /* 0x036000001900780b */ /* 0x000fe20003f2e200 */
[----:B------:R-:W-:Y:S04]  /*38e0*/  BSSY.RECONVERGENT B1, `(.L_x_30) ;  /* 0x0000015000017945 */ /* 0x000fe80003800200 */
        /* <DEDUP_REMOVED lines=20> */
.L_x_31:
[----:B------:R-:W-:Y:S05]  /*3a30*/  BSYNC.RECONVERGENT B1 ;  /* 0x0000000000017941 */ /* 0x000fea0003800200 */
.L_x_30:
[----:B------:R-:W-:Y:S01]  /*3a40*/  ISETP.NE.AND P0, PT, R2, 0x1770, PT ;  /* 0x000017700200780c */ /* 0x000fe20003f05270 */
[----:B------:R-:W-:-:S12]  /*3a50*/  DADD R4, -R12, R4 ;  /* 0x000000000c047229 */ /* 0x000fd80000000104 */
[----:B------:R-:W-:Y:S05]  /*3a60*/  @P0 BRA `(.L_x_32) ;  /* 0xffffffec00780947 */ /* 0x000fea000383ffff */
[----:B------:R-:W-:Y:S05]  /*3a70*/  BSYNC.RECONVERGENT B0 ;  /* 0x0000000000007941 */ /* 0x000fea0003800200 */
.L_x_11:
[----:B------:R-:W0:Y:S01]  /*3a80*/  LDCU.64 UR10, c[0x0][0x388] ;  /* 0x00007100ff0a77ac */ /* 0x000e220008000a00 */
[----:B------:R-:W-:Y:S02]  /*3a90*/  IMAD.MOV.U32 R4, RZ, RZ, 0x0 ;  /* 0x00000000ff047424 */ /* 0x000fe400078e00ff */
[----:B------:R-:W-:Y:S01]  /*3aa0*/  IMAD.MOV.U32 R5, RZ, RZ, 0x7ff80000 ;  /* 0x7ff80000ff057424 */ /* 0x000fe200078e00ff */
[----:B0-----:R-:W-:-:S04]  /*3ab0*/  LEA R2, P0, R3, UR10, 0x3 ;  /* 0x0000000a03027c11 */ /* 0x001fc8000f8018ff */
[----:B------:R-:W-:-:S05]  /*3ac0*/  LEA.HI.X R3, R3, UR11, R0, 0x3, P0 ;  /* 0x0000000b03037c11 */ /* 0x000fca00080f1c00 */
[----:B------:R-:W-:Y:S01]  /*3ad0*/  STG.E.64 desc[UR6][R2.64], R4 ;  /* 0x0000000402007986 */ /* 0x000fe2000c101b06 */
[----:B------:R-:W-:Y:S05]  /*3ae0*/  EXIT ;  /* 0x000000000000794d */ /* 0x000fea0003800000 */
.L_x_21:
[----:B------:R-:W0:Y:S02]  /*3af0*/  LDCU.64 UR10, c[0x0][0x388] ;  /* 0x00007100ff0a77ac */ /* 0x000e240008000a00 */
[----:B0-----:R-:W-:-:S04]  /*3b00*/  LEA R2, P0, R3, UR10, 0x3 ;  /* 0x0000000a03027c11 */ /* 0x001fc8000f8018ff */
[----:B------:R-:W-:-:S05]  /*3b10*/  LEA.HI.X R3, R3, UR11, R0, 0x3, P0 ;  /* 0x0000000b03037c11 */ /* 0x000fca00080f1c00 */
[----:B------:R-:W-:Y:S01]  /*3b20*/  STG.E.64 desc[UR6][R2.64], R4 ;  /* 0x0000000402007986 */ /* 0x000fe2000c101b06 */
[----:B------:R-:W-:Y:S05]  /*3b30*/  EXIT ;  /* 0x000000000000794d */ /* 0x000fea0003800000 */
        .weak           $__internal_0_$__cuda_sm20_div_rn_f64_full
        .type           $__internal_0_$__cuda_sm20_div_rn_f64_full,@function
        .size           $__internal_0_$__cuda_sm20_div_rn_f64_full,($__internal_1_$__cuda_sm20_dsqrt_rn_f64_mediumpath_v1 - $__internal_0_$__cuda_sm20_div_rn_f64_full)
$__internal_0_$__cuda_sm20_div_rn_f64_full:
[C---:B------:R-:W-:Y:S01]  /*3b40*/  FSETP.GEU.AND P0, PT, |R19|.reuse, 1.469367938527859385e-39, PT ;  /* 0x001000001300780b */ /* 0x040fe20003f0e200 */
[----:B------:R-:W-:Y:S01]  /*3b50*/  IMAD.MOV.U32 R26, RZ, RZ, 0x1 ;  /* 0x00000001ff1a7424 */ /* 0x000fe200078e00ff */
[----:B------:R-:W-:Y:S01]  /*3b60*/  LOP3.LUT R20, R19, 0x800fffff, RZ, 0xc0, !PT ;  /* 0x800fffff13147812 */ /* 0x000fe200078ec0ff */
[----:B------:R-:W-:Y:S01]  /*3b70*/  IMAD.MOV.U32 R32, RZ, RZ, 0x1ca00000 ;  /* 0x1ca00000ff207424 */ /* 0x000fe200078e00ff */
[C---:B------:R-:W-:Y:S01]  /*3b80*/  FSETP.GEU.AND P2, PT, |R17|.reuse, 1.469367938527859385e-39, PT ;  /* 0x001000001100780b */ /* 0x040fe20003f4e200 */
[----:B------:R-:W-:Y:S01]  /*3b90*/  BSSY.RECONVERGENT B2, `(.L_x_33) ;  /* 0x0000052000027945 */ /* 0x000fe20003800200 */
[----:B------:R-:W-:Y:S01]  /*3ba0*/  LOP3.LUT R21, R20, 0x3ff00000, RZ, 0xfc, !PT ;  /* 0x3ff0000014157812 */ /* 0x000fe200078efcff */
[----:B------:R-:W-:Y:S01]  /*3bb0*/  IMAD.MOV.U32 R20, RZ, RZ, R18 ;  /* 0x000000ffff147224 */ /* 0x000fe200078e0012 */
[----:B------:R-:W-:Y:S02]  /*3bc0*/  LOP3.LUT R13, R17, 0x7ff00000, RZ, 0xc0, !PT ;  /* 0x7ff00000110d7812 */ /* 0x000fe400078ec0ff */
[----:B------:R-:W-:-:S03]  /*3bd0*/  LOP3.LUT R34, R19, 0x7ff00000, RZ, 0xc0, !PT ;  /* 0x7ff0000013227812 */ /* 0x000fc600078ec0ff */
[----:B------:R-:W-:Y:S01]  /*3be0*/  @!P0 DMUL R20, R18, 8.98846567431157953865e+307 ;  /* 0x7fe0000012148828 */ /* 0x000fe20000000000 */
[----:B------:R-:W-:Y:S01]  /*3bf0*/  ISETP.GE.U32.AND P1, PT, R13, R34, PT ;  /* 0x000000220d00720c */ /* 0x000fe20003f26070 */
[----:B------:R-:W-:Y:S02]  /*3c00*/  IMAD.MOV.U32 R33, RZ, RZ, R13 ;  /* 0x000000ffff217224 */ /* 0x000fe400078e000d */
[----:B------:R-:W-:Y:S02]  /*3c10*/  @!P2 LOP3.LUT R28, R19, 0x7ff00000, RZ, 0xc0, !PT ;  /* 0x7ff00000131ca812 */ /* 0x000fe400078ec0ff */
[----:B------:R-:W0:Y:S02]  /*3c20*/  MUFU.RCP64H R27, R21 ;  /* 0x00000015001b7308 */ /* 0x000e240000001800 */
[----:B------:R-:W-:Y:S02]  /*3c30*/  @!P2 ISETP.GE.U32.AND P3, PT, R13, R28, PT ;  /* 0x0000001c0d00a20c */ /* 0x000fe40003f66070 */
[----:B------:R-:W-:-:S02]  /*3c40*/  @!P0 LOP3.LUT R34, R21, 0x7ff00000, RZ, 0xc0, !PT ;  /* 0x7ff0000015228812 */ /* 0x000fc400078ec0ff */
[----:B------:R-:W-:-:S04]  /*3c50*/  @!P2 SEL R29, R32, 0x63400000, !P3 ;  /* 0x63400000201da807 */ /* 0x000fc80005800000 */
[----:B------:R-:W-:-:S04]  /*3c60*/  @!P2 LOP3.LUT R30, R29, 0x80000000, R17, 0xf8, !PT ;  /* 0x800000001d1ea812 */ /* 0x000fc800078ef811 */
[----:B------:R-:W-:Y:S01]  /*3c70*/  @!P2 LOP3.LUT R31, R30, 0x100000, RZ, 0xfc, !PT ;  /* 0x001000001e1fa812 */ /* 0x000fe200078efcff */
[----:B------:R-:W-:Y:S01]  /*3c80*/  @!P2 IMAD.MOV.U32 R30, RZ, RZ, RZ ;  /* 0x000000ffff1ea224 */ /* 0x000fe200078e00ff */
[----:B0-----:R-:W-:-:S08]  /*3c90*/  DFMA R22, R26, -R20, 1 ;  /* 0x3ff000001a16742b */ /* 0x001fd00000000814 */
[----:B------:R-:W-:-:S08]  /*3ca0*/  DFMA R22, R22, R22, R22 ;  /* 0x000000161616722b */ /* 0x000fd00000000016 */
[----:B------:R-:W-:Y:S01]  /*3cb0*/  DFMA R26, R26, R22, R26 ;  /* 0x000000161a1a722b */ /* 0x000fe2000000001a */
[----:B------:R-:W-:Y:S01]  /*3cc0*/  SEL R23, R32, 0x63400000, !P1 ;  /* 0x6340000020177807 */ /* 0x000fe20004800000 */
[----:B------:R-:W-:-:S03]  /*3cd0*/  IMAD.MOV.U32 R22, RZ, RZ, R16 ;  /* 0x000000ffff167224 */ /* 0x000fc600078e0010 */
[----:B------:R-:W-:-:S03]  /*3ce0*/  LOP3.LUT R23, R23, 0x800fffff, R17, 0xf8, !PT ;  /* 0x800fffff17177812 */ /* 0x000fc600078ef811 */
[----:B------:R-:W-:-:S03]  /*3cf0*/  DFMA R28, R26, -R20, 1 ;  /* 0x3ff000001a1c742b */ /* 0x000fc60000000814 */
[----:B------:R-:W-:-:S05]  /*3d00*/  @!P2 DFMA R22, R22, 2, -R30 ;  /* 0x400000001616a82b */ /* 0x000fca000000081e */
[----:B------:R-:W-:-:S05]  /*3d10*/  DFMA R26, R26, R28, R26 ;  /* 0x0000001c1a1a722b */ /* 0x000fca000000001a */
[----:B------:R-:W-:-:S03]  /*3d20*/  @!P2 LOP3.LUT R33, R23, 0x7ff00000, RZ, 0xc0, !PT ;  /* 0x7ff000001721a812 */ /* 0x000fc600078ec0ff */
[----:B------:R-:W-:Y:S02]  /*3d30*/  DMUL R28, R26, R22 ;  /* 0x000000161a1c7228 */ /* 0x000fe40000000000 */
[----:B------:R-:W-:-:S05]  /*3d40*/  VIADD R35, R33, 0xffffffff ;  /* 0xffffffff21237836 */ /* 0x000fca0000000000 */
[----:B------:R-:W-:Y:S01]  /*3d50*/  ISETP.GT.U32.AND P0, PT, R35, 0x7feffffe, PT ;  /* 0x7feffffe2300780c */ /* 0x000fe20003f04070 */
[----:B------:R-:W-:Y:S01]  /*3d60*/  VIADD R35, R34, 0xffffffff ;  /* 0xffffffff22237836 */ /* 0x000fe20000000000 */
[----:B------:R-:W-:-:S04]  /*3d70*/  DFMA R30, R28, -R20, R22 ;  /* 0x800000141c1e722b */ /* 0x000fc80000000016 */
[----:B------:R-:W-:-:S04]  /*3d80*/  ISETP.GT.U32.OR P0, PT, R35, 0x7feffffe, P0 ;  /* 0x7feffffe2300780c */ /* 0x000fc80000704470 */
[----:B------:R-:W-:-:S09]  /*3d90*/  DFMA R30, R26, R30, R28 ;  /* 0x0000001e1a1e722b */ /* 0x000fd2000000001c */
[----:B------:R-:W-:Y:S05]  /*3da0*/  @P0 BRA `(.L_x_34) ;  /* 0x00000000006c0947 */ /* 0x000fea0003800000 */
[----:B------:R-:W-:-:S04]  /*3db0*/  LOP3.LUT R26, R19, 0x7ff00000, RZ, 0xc0, !PT ;  /* 0x7ff00000131a7812 */ /* 0x000fc800078ec0ff */
[CC--:B------:R-:W-:Y:S02]  /*3dc0*/  VIADDMNMX R16, R13.reuse, -R26.reuse, 0xb9600000, !PT ;  /* 0xb96000000d107446 */ /* 0x0c0fe4000780091a */
[----:B------:R-:W-:Y:S02]  /*3dd0*/  ISETP.GE.U32.AND P0, PT, R13, R26, PT ;  /* 0x0000001a0d00720c */ /* 0x000fe40003f06070 */
[----:B------:R-:W-:Y:S01]  /*3de0*/  VIMNMX R13, PT, PT, R16, 0x46a00000, PT ;  /* 0x46a00000100d7848 */ /* 0x000fe20003fe0100 */
[----:B------:R-:W-:Y:S01]  /*3df0*/  IMAD.MOV.U32 R16, RZ, RZ, RZ ;  /* 0x000000ffff107224 */ /* 0x000fe200078e00ff */
[----:B------:R-:W-:-:S05]  /*3e00*/  SEL R32, R32, 0x63400000, !P0 ;  /* 0x6340000020207807 */ /* 0x000fca0004000000 */
[----:B------:R-:W-:-:S04]  /*3e10*/  IMAD.IADD R13, R13, 0x1, -R32 ;  /* 0x000000010d0d7824 */ /* 0x000fc800078e0a20 */
[----:B------:R-:W-:-:S06]  /*3e20*/  VIADD R17, R13, 0x7fe00000 ;  /* 0x7fe000000d117836 */ /* 0x000fcc0000000000 */
[----:B------:R-:W-:-:S10]  /*3e30*/  DMUL R26, R30, R16 ;  /* 0x000000101e1a7228 */ /* 0x000fd40000000000 */
[----:B------:R-:W-:-:S13]  /*3e40*/  FSETP.GTU.AND P0, PT, |R27|, 1.469367938527859385e-39, PT ;  /* 0x001000001b00780b */ /* 0x000fda0003f0c200 */
[----:B------:R-:W-:Y:S05]  /*3e50*/  @P0 BRA `(.L_x_35) ;  /* 0x0000000000940947 */ /* 0x000fea0003800000 */
[----:B------:R-:W-:Y:S01]  /*3e60*/  DFMA R20, R30, -R20, R22 ;  /* 0x800000141e14722b */ /* 0x000fe20000000016 */
[----:B------:R-:W-:-:S09]  /*3e70*/  IMAD.MOV.U32 R16, RZ, RZ, RZ ;  /* 0x000000ffff107224 */ /* 0x000fd200078e00ff */
[C---:B------:R-:W-:Y:S02]  /*3e80*/  FSETP.NEU.AND P0, PT, R21.reuse, RZ, PT ;  /* 0x000000ff1500720b */ /* 0x040fe40003f0d000 */
[----:B------:R-:W-:-:S04]  /*3e90*/  LOP3.LUT R23, R21, 0x80000000, R19, 0x48, !PT ;  /* 0x8000000015177812 */ /* 0x000fc800078e4813 */
[----:B------:R-:W-:-:S07]  /*3ea0*/  LOP3.LUT R17, R23, R17, RZ, 0xfc, !PT ;  /* 0x0000001117117212 */ /* 0x000fce00078efcff */
[----:B------:R-:W-:Y:S05]  /*3eb0*/  @!P0 BRA `(.L_x_35) ;  /* 0x00000000007c8947 */ /* 0x000fea0003800000 */
[----:B------:R-:W-:Y:S01]  /*3ec0*/  IMAD.MOV R19, RZ, RZ, -R13 ;  /* 0x000000ffff137224 */ /* 0x000fe200078e0a0d */
[----:B------:R-:W-:Y:S01]  /*3ed0*/  DMUL.RP R16, R30, R16 ;  /* 0x000000101e107228 */ /* 0x000fe20000008000 */
[----:B------:R-:W-:Y:S01]  /*3ee0*/  IMAD.MOV.U32 R18, RZ, RZ, RZ ;  /* 0x000000ffff127224 */ /* 0x000fe200078e00ff */
[----:B------:R-:W-:-:S05]  /*3ef0*/  IADD3 R13, PT, PT, -R13, -0x43300000, RZ ;  /* 0xbcd000000d0d7810 */ /* 0x000fca0007ffe1ff */
[----:B------:R-:W-:-:S03]  /*3f00*/  DFMA R18, R26, -R18, R30 ;  /* 0x800000121a12722b */ /* 0x000fc6000000001e */
[----:B------:R-:W-:-:S07]  /*3f10*/  LOP3.LUT R23, R17, R23, RZ, 0x3c, !PT ;  /* 0x0000001711177212 */ /* 0x000fce00078e3cff */
[----:B------:R-:W-:-:S04]  /*3f20*/  FSETP.NEU.AND P0, PT, |R19|, R13, PT ;  /* 0x0000000d1300720b */ /* 0x000fc80003f0d200 */
[----:B------:R-:W-:Y:S02]  /*3f30*/  FSEL R26, R16, R26, !P0 ;  /* 0x0000001a101a7208 */ /* 0x000fe40004000000 */
[----:B------:R-:W-:Y:S01]  /*3f40*/  FSEL R27, R23, R27, !P0 ;  /* 0x0000001b171b7208 */ /* 0x000fe20004000000 */
[----:B------:R-:W-:Y:S06]  /*3f50*/  BRA `(.L_x_35) ;  /* 0x0000000000547947 */ /* 0x000fec0003800000 */
.L_x_34:
[----:B------:R-:W-:-:S14]  /*3f60*/  DSETP.NAN.AND P0, PT, R16, R16, PT ;  /* 0x000000101000722a */ /* 0x000fdc0003f08000 */
[----:B------:R-:W-:Y:S05]  /*3f70*/  @P0 BRA `(.L_x_36) ;  /* 0x0000000000440947 */ /* 0x000fea0003800000 */
[----:B------:R-:W-:-:S14]  /*3f80*/  DSETP.NAN.AND P0, PT, R18, R18, PT ;  /* 0x000000121200722a */ /* 0x000fdc0003f08000 */
[----:B------:R-:W-:Y:S05]  /*3f90*/  @P0 BRA `(.L_x_37) ;  /* 0x0000000000300947 */ /* 0x000fea0003800000 */
[----:B------:R-:W-:Y:S01]  /*3fa0*/  ISETP.NE.AND P0, PT, R33, R34, PT ;  /* 0x000000222100720c */ /* 0x000fe20003f05270 */
[----:B------:R-:W-:Y:S02]  /*3fb0*/  IMAD.MOV.U32 R26, RZ, RZ, 0x0 ;  /* 0x00000000ff1a7424 */ /* 0x000fe400078e00ff */
[----:B------:R-:W-:-:S10]  /*3fc0*/  IMAD.MOV.U32 R27, RZ, RZ, -0x80000 ;  /* 0xfff80000ff1b7424 */ /* 0x000fd400078e00ff */
[----:B------:R-:W-:Y:S05]  /*3fd0*/  @!P0 BRA `(.L_x_35) ;  /* 0x0000000000348947 */ /* 0x000fea0003800000 */
[----:B------:R-:W-:Y:S02]  /*3fe0*/  ISETP.NE.AND P0, PT, R33, 0x7ff00000, PT ;  /* 0x7ff000002100780c */ /* 0x000fe40003f05270 */
[----:B------:R-:W-:Y:S02]  /*3ff0*/  LOP3.LUT R27, R17, 0x80000000, R19, 0x48, !PT ;  /* 0x80000000111b7812 */ /* 0x000fe400078e4813 */
[----:B------:R-:W-:-:S13]  /*4000*/  ISETP.EQ.OR P0, PT, R34, RZ, !P0 ;  /* 0x000000ff2200720c */ /* 0x000fda0004702670 */
[----:B------:R-:W-:Y:S01]  /*4010*/  @P0 LOP3.LUT R13, R27, 0x7ff00000, RZ, 0xfc, !PT ;  /* 0x7ff000001b0d0812 */ /* 0x000fe200078efcff */
[----:B------:R-:W-:Y:S02]  /*4020*/  @!P0 IMAD.MOV.U32 R26, RZ, RZ, RZ ;  /* 0x000000ffff1a8224 */ /* 0x000fe400078e00ff */
[----:B------:R-:W-:Y:S02]  /*4030*/  @P0 IMAD.MOV.U32 R26, RZ, RZ, RZ ;  /* 0x000000ffff1a0224 */ /* 0x000fe400078e00ff */
[----:B------:R-:W-:Y:S01]  /*4040*/  @P0 IMAD.MOV.U32 R27, RZ, RZ, R13 ;  /* 0x000000ffff1b0224 */ /* 0x000fe200078e000d */
[----:B------:R-:W-:Y:S06]  /*4050*/  BRA `(.L_x_35) ;  /* 0x0000000000147947 */ /* 0x000fec0003800000 */
.L_x_37:
[----:B------:R-:W-:Y:S01]  /*4060*/  LOP3.LUT R27, R19, 0x80000, RZ, 0xfc, !PT ;  /* 0x00080000131b7812 */ /* 0x000fe200078efcff */
[----:B------:R-:W-:Y:S01]  /*4070*/  IMAD.MOV.U32 R26, RZ, RZ, R18 ;  /* 0x000000ffff1a7224 */ /* 0x000fe200078e0012 */
[----:B------:R-:W-:Y:S06]  /*4080*/  BRA `(.L_x_35) ;  /* 0x0000000000087947 */ /* 0x000fec0003800000 */
.L_x_36:
[----:B------:R-:W-:Y:S01]  /*4090*/  LOP3.LUT R27, R17, 0x80000, RZ, 0xfc, !PT ;  /* 0x00080000111b7812 */ /* 0x000fe200078efcff */
[----:B------:R-:W-:-:S07]  /*40a0*/  IMAD.MOV.U32 R26, RZ, RZ, R16 ;  /* 0x000000ffff1a7224 */ /* 0x000fce00078e0010 */
.L_x_35:
[----:B------:R-:W-:Y:S05]  /*40b0*/  BSYNC.RECONVERGENT B2 ;  /* 0x0000000000027941 */ /* 0x000fea0003800200 */
.L_x_33:
[----:B------:R-:W-:-:S04]  /*40c0*/  IMAD.MOV.U32 R13, RZ, RZ, 0x0 ;  /* 0x00000000ff0d7424 */ /* 0x000fc800078e00ff */
[----:B------:R-:W-:Y:S05]  /*40d0*/  RET.REL.NODEC R12 `(_Z21gradientDescentKernelPdS_S_id) ;  /* 0xffffffbc0cc87950 */ /* 0x000fea0003c3ffff */
        .weak           $__internal_1_$__cuda_sm20_dsqrt_rn_f64_mediumpath_v1
        .type           $__internal_1_$__cuda_sm20_dsqrt_rn_f64_mediumpath_v1,@function
        .size           $__internal_1_$__cuda_sm20_dsqrt_rn_f64_mediumpath_v1,($_Z21gradientDescentKernelPdS_S_id$__internal_accurate_pow - $__internal_1_$__cuda_sm20_dsqrt_rn_f64_mediumpath_v1)
$__internal_1_$__cuda_sm20_dsqrt_rn_f64_mediumpath_v1:
[----:B------:R-:W-:Y:S01]  /*40e0*/  ISETP.GE.U32.AND P0, PT, R14, -0x3400000, PT ;  /* 0xfcc000000e00780c */ /* 0x000fe20003f06070 */
[----:B------:R-:W-:Y:S01]  /*40f0*/  BSSY.RECONVERGENT B2, `(.L_x_38) ;  /* 0x0000028000027945 */ /* 0x000fe20003800200 */
[----:B------:R-:W-:Y:S02]  /*4100*/  IMAD.MOV.U32 R23, RZ, RZ, R21 ;  /* 0x000000ffff177224 */ /* 0x000fe400078e0015 */
[----:B------:R-:W-:Y:S02]  /*4110*/  IMAD.MOV.U32 R20, RZ, RZ, R26 ;  /* 0x000000ffff147224 */ /* 0x000fe400078e001a */
[----:B------:R-:W-:Y:S02]  /*4120*/  IMAD.MOV.U32 R21, RZ, RZ, R13 ;  /* 0x000000ffff157224 */ /* 0x000fe400078e000d */
[----:B------:R-:W-:Y:S02]  /*4130*/  IMAD.MOV.U32 R14, RZ, RZ, R18 ;  /* 0x000000ffff0e7224 */ /* 0x000fe400078e0012 */
[----:B------:R-:W-:-:S03]  /*4140*/  IMAD.MOV.U32 R15, RZ, RZ, R19 ;  /* 0x000000ffff0f7224 */ /* 0x000fc600078e0013 */
[----:B------:R-:W-:Y:S05]  /*4150*/  @!P0 BRA `(.L_x_39) ;  /* 0x0000000000208947 */ /* 0x000fea0003800000 */
[----:B------:R-:W-:-:S10]  /*4160*/  DFMA.RM R14, R14, R22, R16 ;  /* 0x000000160e0e722b */ /* 0x000fd40000004010 */
[----:B------:R-:W-:-:S05]  /*4170*/  IADD3 R18, P0, PT, R14, 0x1, RZ ;  /* 0x000000010e127810 */ /* 0x000fca0007f1e0ff */
[----:B------:R-:W-:-:S06]  /*4180*/  IMAD.X R19, RZ, RZ, R15, P0 ;  /* 0x000000ffff137224 */ /* 0x000fcc00000e060f */
[----:B------:R-:W-:-:S08]  /*4190*/  DFMA.RP R16, -R14, R18, R20 ;  /* 0x000000120e10722b */ /* 0x000fd00000008114 */
[----:B------:R-:W-:-:S06]  /*41a0*/  DSETP.GT.AND P0, PT, R16, RZ, PT ;  /* 0x000000ff1000722a */ /* 0x000fcc0003f04000 */
[----:B------:R-:W-:Y:S02]  /*41b0*/  FSEL R14, R18, R14, P0 ;  /* 0x0000000e120e7208 */ /* 0x000fe40000000000 */
[----:B------:R-:W-:Y:S01]  /*41c0*/  FSEL R15, R19, R15, P0 ;  /* 0x0000000f130f7208 */ /* 0x000fe20000000000 */
[----:B------:R-:W-:Y:S06]  /*41d0*/  BRA `(.L_x_40) ;  /* 0x0000000000647947 */ /* 0x000fec0003800000 */
.L_x_39:
[----:B------:R-:W-:-:S14]  /*41e0*/  DSETP.NE.AND P0, PT, R20, RZ, PT ;  /* 0x000000ff1400722a */ /* 0x000fdc0003f05000 */
[----:B------:R-:W-:Y:S05]  /*41f0*/  @!P0 BRA `(.L_x_41) ;  /* 0x0000000000588947 */ /* 0x000fea0003800000 */
[----:B------:R-:W-:-:S13]  /*4200*/  ISETP.GE.AND P0, PT, R21, RZ, PT ;  /* 0x000000ff1500720c */ /* 0x000fda0003f06270 */
[----:B------:R-:W-:Y:S02]  /*4210*/  @!P0 IMAD.MOV.U32 R14, RZ, RZ, 0x0 ;  /* 0x00000000ff0e8424 */ /* 0x000fe400078e00ff */
[----:B------:R-:W-:Y:S01]  /*4220*/  @!P0 IMAD.MOV.U32 R15, RZ, RZ, -0x80000 ;  /* 0xfff80000ff0f8424 */ /* 0x000fe200078e00ff */
[----:B------:R-:W-:Y:S06]  /*4230*/  @!P0 BRA `(.L_x_40) ;  /* 0x00000000004c8947 */ /* 0x000fec0003800000 */
[----:B------:R-:W-:-:S13]  /*4240*/  ISETP.GT.AND P0, PT, R21, 0x7fefffff, PT ;  /* 0x7fefffff1500780c */ /* 0x000fda0003f04270 */
[----:B------:R-:W-:Y:S05]  /*4250*/  @P0 BRA `(.L_x_41) ;  /* 0x0000000000400947 */ /* 0x000fea0003800000 */
[----:B------:R-:W-:Y:S01]  /*4260*/  DMUL R14, R20, 8.11296384146066816958e+31 ;  /* 0x46900000140e7828 */ /* 0x000fe20000000000 */
[----:B------:R-:W-:Y:S02]  /*4270*/  IMAD.MOV.U32 R16, RZ, RZ, RZ ;  /* 0x000000ffff107224 */ /* 0x000fe400078e00ff */
[----:B------:R-:W-:Y:S02]  /*4280*/  IMAD.MOV.U32 R20, RZ, RZ, 0x0 ;  /* 0x00000000ff147424 */ /* 0x000fe400078e00ff */
[----:B------:R-:W-:Y:S01]  /*4290*/  IMAD.MOV.U32 R21, RZ, RZ, 0x3fd80000 ;  /* 0x3fd80000ff157424 */ /* 0x000fe200078e00ff */
[----:B------:R-:W0:Y:S02]  /*42a0*/  MUFU.RSQ64H R17, R15 ;  /* 0x0000000f00117308 */ /* 0x000e240000001c00 */
[----:B0-----:R-:W-:-:S08]  /*42b0*/  DMUL R18, R16, R16 ;  /* 0x0000001010127228 */ /* 0x001fd00000000000 */
[----:B------:R-:W-:-:S08]  /*42c0*/  DFMA R18, R14, -R18, 1 ;  /* 0x3ff000000e12742b */ /* 0x000fd00000000812 */
[----:B------:R-:W-:Y:S02]  /*42d0*/  DFMA R20, R18, R20, 0.5 ;  /* 0x3fe000001214742b */ /* 0x000fe40000000014 */
[----:B------:R-:W-:-:S08]  /*42e0*/  DMUL R18, R16, R18 ;  /* 0x0000001210127228 */ /* 0x000fd00000000000 */
[----:B------:R-:W-:-:S08]  /*42f0*/  DFMA R18, R20, R18, R16 ;  /* 0x000000121412722b */ /* 0x000fd00000000010 */
[----:B------:R-:W-:Y:S02]  /*4300*/  DMUL R16, R14, R18 ;  /* 0x000000120e107228 */ /* 0x000fe40000000000 */
[----:B------:R-:W-:-:S06]  /*4310*/  VIADD R19, R19, 0xfff00000 ;  /* 0xfff0000013137836 */ /* 0x000fcc0000000000 */
[----:B------:R-:W-:-:S08]  /*4320*/  DFMA R20, R16, -R16, R14 ;  /* 0x800000101014722b */ /* 0x000fd0000000000e */
[----:B------:R-:W-:-:S10]  /*4330*/  DFMA R14, R18, R20, R16 ;  /* 0x00000014120e722b */ /* 0x000fd40000000010 */
[----:B------:R-:W-:Y:S01]  /*4340*/  VIADD R15, R15, 0xfcb00000 ;  /* 0xfcb000000f0f7836 */ /* 0x000fe20000000000 */
[----:B------:R-:W-:Y:S06]  /*4350*/  BRA `(.L_x_40) ;  /* 0x0000000000047947 */ /* 0x000fec0003800000 */
.L_x_41:
[----:B------:R-:W-:-:S11]  /*4360*/  DADD R14, R20, R20 ;  /* 0x00000000140e7229 */ /* 0x000fd60000000014 */
.L_x_40:
[----:B------:R-:W-:Y:S05]  /*4370*/  BSYNC.RECONVERGENT B2 ;  /* 0x0000000000027941 */ /* 0x000fea0003800200 */
.L_x_38:
[----:B------:R-:W-:Y:S02]  /*4380*/  IMAD.MOV.U32 R13, RZ, RZ, 0x0 ;  /* 0x00000000ff0d7424 */ /* 0x000fe400078e00ff */
[----:B------:R-:W-:Y:S02]  /*4390*/  IMAD.MOV.U32 R26, RZ, RZ, R14 ;  /* 0x000000ffff1a7224 */ /* 0x000fe400078e000e */
[----:B------:R-:W-:Y:S01]  /*43a0*/  IMAD.MOV.U32 R27, RZ, RZ, R15 ;  /* 0x000000ffff1b7224 */ /* 0x000fe200078e000f */
[----:B------:R-:W-:Y:S06]  /*43b0*/  RET.REL.NODEC R12 `(_Z21gradientDescentKernelPdS_S_id) ;  /* 0xffffffbc0c107950 */ /* 0x000fec0003c3ffff */
        .type           $_Z21gradientDescentKernelPdS_S_id$__internal_accurate_pow,@function
        .size           $_Z21gradientDescentKernelPdS_S_id$__internal_accurate_pow,($_Z21gradientDescentKernelPdS_S_id$__internal_trig_reduction_slowpathd - $_Z21gradientDescentKernelPdS_S_id$__internal_accurate_pow)
$_Z21gradientDescentKernelPdS_S_id$__internal_accurate_pow:
[----:B------:R-:W-:Y:S01]  /*43c0*/  ISETP.GT.U32.AND P0, PT, R35, 0xfffff, PT ;  /* 0x000fffff2300780c */ /* 0x000fe20003f04070 */
[----:B------:R-:W-:Y:S01]  /*43d0*/  IMAD.MOV.U32 R16, RZ, RZ, R20 ;  /* 0x000000ffff107224 */ /* 0x000fe200078e0014 */
[----:B------:R-:W-:Y:S01]  /*43e0*/  UMOV UR10, 0x7d2cafe2 ;  /* 0x7d2cafe2000a7882 */ /* 0x000fe20000000000 */
[--C-:B------:R-:W-:Y:S01]  /*43f0*/  IMAD.MOV.U32 R17, RZ, RZ, R35.reuse ;  /* 0x000000ffff117224 */ /* 0x100fe200078e0023 */
[----:B------:R-:W-:Y:S01]  /*4400*/  UMOV UR11, 0x3eb0f5ff ;  /* 0x3eb0f5ff000b7882 */ /* 0x000fe20000000000 */
[--C-:B------:R-:W-:Y:S01]  /*4410*/  IMAD.MOV.U32 R18, RZ, RZ, R35.reuse ;  /* 0x000000ffff127224 */ /* 0x100fe200078e0023 */
[----:B------:R-:W-:Y:S01]  /*4420*/  SHF.R.U32.HI R35, RZ, 0x14, R35 ;  /* 0x00000014ff237819 */ /* 0x000fe20000011623 */
[----:B------:R-:W-:Y:S01]  /*4430*/  IMAD.MOV.U32 R22, RZ, RZ, 0x41ad3b5a ;  /* 0x41ad3b5aff167424 */ /* 0x000fe200078e00ff */
[----:B------:R-:W-:Y:S01]  /*4440*/  UMOV UR12, 0x3b39803f ;  /* 0x3b39803f000c7882 */ /* 0x000fe20000000000 */
[----:B------:R-:W-:Y:S01]  /*4450*/  IMAD.MOV.U32 R23, RZ, RZ, 0x3ed0f5d2 ;  /* 0x3ed0f5d2ff177424 */ /* 0x000fe200078e00ff */
[----:B------:R-:W-:-:S03]  /*4460*/  UMOV UR13, 0x3c7abc9e ;  /* 0x3c7abc9e000d7882 */ /* 0x000fc60000000000 */
[----:B------:R-:W-:-:S10]  /*4470*/  @!P0 DMUL R16, R16, 1.80143985094819840000e+16 ;  /* 0x4350000010108828 */ /* 0x000fd40000000000 */
[----:B------:R-:W-:Y:S01]  /*4480*/  @!P0 IMAD.MOV.U32 R18, RZ, RZ, R17 ;  /* 0x000000ffff128224 */ /* 0x000fe200078e0011 */
[----:B------:R-:W-:Y:S01]  /*4490*/  @!P0 LEA.HI R35, R17, 0xffffffca, RZ, 0xc ;  /* 0xffffffca11238811 */ /* 0x000fe200078f60ff */
[----:B------:R-:W-:-:S03]  /*44a0*/  @!P0 IMAD.MOV.U32 R20, RZ, RZ, R16 ;  /* 0x000000ffff148224 */ /* 0x000fc600078e0010 */
[----:B------:R-:W-:-:S04]  /*44b0*/  LOP3.LUT R18, R18, 0x800fffff, RZ, 0xc0, !PT ;  /* 0x800fffff12127812 */ /* 0x000fc800078ec0ff */
[----:B------:R-:W-:Y:S01]  /*44c0*/  LOP3.LUT R21, R18, 0x3ff00000, RZ, 0xfc, !PT ;  /* 0x3ff0000012157812 */ /* 0x000fe200078efcff */
[----:B------:R-:W-:-:S03]  /*44d0*/  IMAD.MOV.U32 R18, RZ, RZ, RZ ;  /* 0x000000ffff127224 */ /* 0x000fc600078e00ff */
[----:B------:R-:W-:-:S13]  /*44e0*/  ISETP.GE.U32.AND P1, PT, R21, 0x3ff6a09f, PT ;  /* 0x3ff6a09f1500780c */ /* 0x000fda0003f26070 */
[----:B------:R-:W-:-:S04]  /*44f0*/  @P1 VIADD R19, R21, 0xfff00000 ;  /* 0xfff0000015131836 */ /* 0x000fc80000000000 */
[----:B------:R-:W-:-:S06]  /*4500*/  @P1 IMAD.MOV.U32 R21, RZ, RZ, R19 ;  /* 0x000000ffff151224 */ /* 0x000fcc00078e0013 */
[C---:B------:R-:W-:Y:S02]  /*4510*/  DADD R28, R20.reuse, 1 ;  /* 0x3ff00000141c7429 */ /* 0x040fe40000000000 */
[----:B------:R-:W-:-:S04]  /*4520*/  DADD R20, R20, -1 ;  /* 0xbff0000014147429 */ /* 0x000fc80000000000 */
[----:B------:R-:W0:Y:S02]  /*4530*/  MUFU.RCP64H R19, R29 ;  /* 0x0000001d00137308 */ /* 0x000e240000001800 */
[----:B0-----:R-:W-:-:S08]  /*4540*/  DFMA R26, -R28, R18, 1 ;  /* 0x3ff000001c1a742b */ /* 0x001fd00000000112 */
[----:B------:R-:W-:-:S08]  /*4550*/  DFMA R26, R26, R26, R26 ;  /* 0x0000001a1a1a722b */ /* 0x000fd0000000001a */
[----:B------:R-:W-:-:S08]  /*4560*/  DFMA R26, R18, R26, R18 ;  /* 0x0000001a121a722b */ /* 0x000fd00000000012 */
[----:B------:R-:W-:-:S08]  /*4570*/  DMUL R18, R20, R26 ;  /* 0x0000001a14127228 */ /* 0x000fd00000000000 */
[----:B------:R-:W-:-:S08]  /*4580*/  DFMA R18, R20, R26, R18 ;  /* 0x0000001a1412722b */ /* 0x000fd00000000012 */
[----:B------:R-:W-:-:S08]  /*4590*/  DMUL R32, R18, R18 ;  /* 0x0000001212207228 */ /* 0x000fd00000000000 */
[----:B------:R-:W-:Y:S01]  /*45a0*/  DFMA R22, R32, UR10, R22 ;  /* 0x0000000a20167c2b */ /* 0x000fe20008000016 */
[----:B------:R-:W-:Y:S01]  /*45b0*/  UMOV UR10, 0x75488a3f ;  /* 0x75488a3f000a7882 */ /* 0x000fe20000000000 */
[----:B------:R-:W-:-:S06]  /*45c0*/  UMOV UR11, 0x3ef3b20a ;  /* 0x3ef3b20a000b7882 */ /* 0x000fcc0000000000 */
[----:B------:R-:W-:Y:S01]  /*45d0*/  DFMA R30, R32, R22, UR10 ;  /* 0x0000000a201e7e2b */ /* 0x000fe20008000016 */
[----:B------:R-:W-:Y:S01]  /*45e0*/  UMOV UR10, 0xe4faecd5 ;  /* 0xe4faecd5000a7882 */ /* 0x000fe20000000000 */
[----:B------:R-:W-:Y:S01]  /*45f0*/  UMOV UR11, 0x3f1745cd ;  /* 0x3f1745cd000b7882 */ /* 0x000fe20000000000 */
[----:B------:R-:W-:-:S05]  /*4600*/  DADD R22, R20, -R18 ;  /* 0x0000000014167229 */ /* 0x000fca0000000812 */
[----:B------:R-:W-:Y:S01]  /*4610*/  DFMA R30, R32, R30, UR10 ;  /* 0x0000000a201e7e2b */ /* 0x000fe2000800001e */
[----:B------:R-:W-:Y:S01]  /*4620*/  UMOV UR10, 0x258a578b ;  /* 0x258a578b000a7882 */ /* 0x000fe20000000000 */
[----:B------:R-:W-:Y:S01]  /*4630*/  UMOV UR11, 0x3f3c71c7 ;  /* 0x3f3c71c7000b7882 */ /* 0x000fe20000000000 */
[----:B------:R-:W-:-:S05]  /*4640*/  DADD R22, R22, R22 ;  /* 0x0000000016167229 */ /* 0x000fca0000000016 */
[----:B------:R-:W-:Y:S01]  /*4650*/  DFMA R30, R32, R30, UR10 ;  /* 0x0000000a201e7e2b */ /* 0x000fe2000800001e */
[----:B------:R-:W-:Y:S01]  /*4660*/  UMOV UR10, 0x9242b910 ;  /* 0x9242b910000a7882 */ /* 0x000fe20000000000 */
[----:B------:R-:W-:Y:S01]  /*4670*/  UMOV UR11, 0x3f624924 ;  /* 0x3f624924000b7882 */ /* 0x000fe20000000000 */
[----:B------:R-:W-:-:S05]  /*4680*/  DFMA R22, R20, -R18, R22 ;  /* 0x800000121416722b */ /* 0x000fca0000000016 */
[----:B------:R-:W-:Y:S01]  /*4690*/  DFMA R30, R32, R30, UR10 ;  /* 0x0000000a201e7e2b */ /* 0x000fe2000800001e */
[----:B------:R-:W-:Y:S01]  /*46a0*/  UMOV UR10, 0x99999dfb ;  /* 0x99999dfb000a7882 */ /* 0x000fe20000000000 */
[----:B------:R-:W-:Y:S01]  /*46b0*/  UMOV UR11, 0x3f899999 ;  /* 0x3f899999000b7882 */ /* 0x000fe20000000000 */
[----:B------:R-:W-:Y:S02]  /*46c0*/  DMUL R22, R26, R22 ;  /* 0x000000161a167228 */ /* 0x000fe40000000000 */
[----:B------:R-:W-:-:S03]  /*46d0*/  DMUL R26, R18, R18 ;  /* 0x00000012121a7228 */ /* 0x000fc60000000000 */
[----:B------:R-:W-:Y:S01]  /*46e0*/  DFMA R30, R32, R30, UR10 ;  /* 0x0000000a201e7e2b */ /* 0x000fe2000800001e */
[----:B------:R-:W-:Y:S01]  /*46f0*/  UMOV UR10, 0x55555555 ;  /* 0x55555555000a7882 */ /* 0x000fe20000000000 */
[----:B------:R-:W-:-:S03]  /*4700*/  UMOV UR11, 0x3fb55555 ;  /* 0x3fb55555000b7882 */ /* 0x000fc60000000000 */
[----:B------:R-:W-:-:S03]  /*4710*/  DMUL R16, R18, R26 ;  /* 0x0000001a12107228 */ /* 0x000fc60000000000 */
[----:B------:R-:W-:-:S08]  /*4720*/  DFMA R20, R32, R30, UR10 ;  /* 0x0000000a20147e2b */ /* 0x000fd0000800001e */
[----:B------:R-:W-:Y:S01]  /*4730*/  DADD R28, -R20, UR10 ;  /* 0x0000000a141c7e29 */ /* 0x000fe20008000100 */
[----:B------:R-:W-:Y:S01]  /*4740*/  UMOV UR10, 0xb9e7b0 ;  /* 0x00b9e7b0000a7882 */ /* 0x000fe20000000000 */
[----:B------:R-:W-:-:S06]  /*4750*/  UMOV UR11, 0x3c46a4cb ;  /* 0x3c46a4cb000b7882 */ /* 0x000fcc0000000000 */
[----:B------:R-:W-:Y:S02]  /*4760*/  DFMA R28, R32, R30, R28 ;  /* 0x0000001e201c722b */ /* 0x000fe4000000001c */
[----:B------:R-:W-:Y:S01]  /*4770*/  DFMA R30, R18, R18, -R26 ;  /* 0x00000012121e722b */ /* 0x000fe2000000081a */
[----:B------:R-:W-:Y:S02]  /*4780*/  VIADD R33, R23, 0x100000 ;  /* 0x0010000017217836 */ /* 0x000fe40000000000 */
[----:B------:R-:W-:-:S06]  /*4790*/  IMAD.MOV.U32 R32, RZ, RZ, R22 ;  /* 0x000000ffff207224 */ /* 0x000fcc00078e0016 */
[----:B------:R-:W-:Y:S02]  /*47a0*/  DFMA R30, R18, R32, R30 ;  /* 0x00000020121e722b */ /* 0x000fe4000000001e */
[----:B------:R-:W-:Y:S01]  /*47b0*/  DADD R32, R28, -UR10 ;  /* 0x8000000a1c207e29 */ /* 0x000fe20008000000 */
[----:B------:R-:W-:Y:S01]  /*47c0*/  UMOV UR10, 0x80000000 ;  /* 0x80000000000a7882 */ /* 0x000fe20000000000 */
[----:B------:R-:W-:Y:S01]  /*47d0*/  DFMA R28, R18, R26, -R16 ;  /* 0x0000001a121c722b */ /* 0x000fe20000000810 */
[----:B------:R-:W-:-:S07]  /*47e0*/  UMOV UR11, 0x43300000 ;  /* 0x43300000000b7882 */ /* 0x000fce0000000000 */
[----:B------:R-:W-:Y:S02]  /*47f0*/  DFMA R28, R22, R26, R28 ;  /* 0x0000001a161c722b */ /* 0x000fe4000000001c */
[----:B------:R-:W-:-:S06]  /*4800*/  DADD R26, R20, R32 ;  /* 0x00000000141a7229 */ /* 0x000fcc0000000020 */
[----:B------:R-:W-:Y:S02]  /*4810*/  DFMA R28, R18, R30, R28 ;  /* 0x0000001e121c722b */ /* 0x000fe4000000001c */
[----:B------:R-:W-:Y:S02]  /*4820*/  DADD R30, R20, -R26 ;  /* 0x00000000141e7229 */ /* 0x000fe4000000081a */
[----:B------:R-:W-:-:S06]  /*4830*/  DMUL R20, R26, R16 ;  /* 0x000000101a147228 */ /* 0x000fcc0000000000 */
[----:B------:R-:W-:Y:S02]  /*4840*/  DADD R32, R32, R30 ;  /* 0x0000000020207229 */ /* 0x000fe4000000001e */
[----:B------:R-:W-:-:S08]  /*4850*/  DFMA R30, R26, R16, -R20 ;  /* 0x000000101a1e722b */ /* 0x000fd00000000814 */
[----:B------:R-:W-:-:S08]  /*4860*/  DFMA R28, R26, R28, R30 ;  /* 0x0000001c1a1c722b */ /* 0x000fd0000000001e */
[----:B------:R-:W-:-:S08]  /*4870*/  DFMA R32, R32, R16, R28 ;  /* 0x000000102020722b */ /* 0x000fd0000000001c */
[----:B------:R-:W-:-:S08]  /*4880*/  DADD R26, R20, R32 ;  /* 0x00000000141a7229 */ /* 0x000fd00000000020 */
[--C-:B------:R-:W-:Y:S02]  /*4890*/  DADD R16, R18, R26.reuse ;  /* 0x0000000012107229 */ /* 0x100fe4000000001a */
[----:B------:R-:W-:-:S06]  /*48a0*/  DADD R20, R20, -R26 ;  /* 0x0000000014147229 */ /* 0x000fcc000000081a */
[----:B------:R-:W-:Y:S02]  /*48b0*/  DADD R18, R18, -R16 ;  /* 0x0000000012127229 */ /* 0x000fe40000000810 */
[----:B------:R-:W-:-:S06]  /*48c0*/  DADD R20, R32, R20 ;  /* 0x0000000020147229 */ /* 0x000fcc0000000014 */
[----:B------:R-:W-:-:S08]  /*48d0*/  DADD R18, R26, R18 ;  /* 0x000000001a127229 */ /* 0x000fd00000000012 */
[----:B------:R-:W-:Y:S01]  /*48e0*/  DADD R18, R20, R18 ;  /* 0x0000000014127229 */ /* 0x000fe20000000012 */
[C---:B------:R-:W-:Y:S02]  /*48f0*/  VIADD R20, R35.reuse, 0xfffffc01 ;  /* 0xfffffc0123147836 */ /* 0x040fe40000000000 */
[----:B------:R-:W-:Y:S02]  /*4900*/  @P1 VIADD R20, R35, 0xfffffc02 ;  /* 0xfffffc0223141836 */ /* 0x000fe40000000000 */
[----:B------:R-:W-:-:S03]  /*4910*/  IMAD.MOV.U32 R35, RZ, RZ, R13 ;  /* 0x000000ffff237224 */ /* 0x000fc600078e000d */
[----:B------:R-:W-:Y:S01]  /*4920*/  DADD R26, R22, R18 ;  /* 0x00000000161a7229 */ /* 0x000fe20000000012 */
[----:B------:R-:W-:Y:S01]  /*4930*/  LOP3.LUT R18, R20, 0x80000000, RZ, 0x3c, !PT ;  /* 0x8000000014127812 */ /* 0x000fe200078e3cff */
[----:B------:R-:W-:Y:S02]  /*4940*/  IMAD.MOV.U32 R19, RZ, RZ, 0x43300000 ;  /* 0x43300000ff137424 */ /* 0x000fe400078e00ff */
[----:B------:R-:W-:-:S04]  /*4950*/  IMAD.SHL.U32 R13, R35, 0x2, RZ ;  /* 0x00000002230d7824 */ /* 0x000fc800078e00ff */
[----:B------:R-:W-:Y:S02]  /*4960*/  DADD R20, R16, R26 ;  /* 0x0000000010147229 */ /* 0x000fe4000000001a */
[----:B------:R-:W-:Y:S01]  /*4970*/  DADD R18, R18, -UR10 ;  /* 0x8000000a12127e29 */ /* 0x000fe20008000000 */
[----:B------:R-:W-:Y:S01]  /*4980*/  UMOV UR10, 0xfefa39ef ;  /* 0xfefa39ef000a7882 */ /* 0x000fe20000000000 */
[----:B------:R-:W-:Y:S01]  /*4990*/  UMOV UR11, 0x3fe62e42 ;  /* 0x3fe62e42000b7882 */ /* 0x000fe20000000000 */
[----:B------:R-:W-:-:S03]  /*49a0*/  ISETP.GT.U32.AND P0, PT, R13, -0x2000001, PT ;  /* 0xfdffffff0d00780c */ /* 0x000fc60003f04070 */
[--C-:B------:R-:W-:Y:S02]  /*49b0*/  DADD R28, R16, -R20.reuse ;  /* 0x00000000101c7229 */ /* 0x100fe40000000814 */
[----:B------:R-:W-:-:S06]  /*49c0*/  DFMA R22, R18, UR10, R20 ;  /* 0x0000000a12167c2b */ /* 0x000fcc0008000014 */
[----:B------:R-:W-:Y:S02]  /*49d0*/  DADD R28, R26, R28 ;  /* 0x000000001a1c7229 */ /* 0x000fe4000000001c */
[----:B------:R-:W-:Y:S01]  /*49e0*/  DFMA R16, R18, -UR10, R22 ;  /* 0x8000000a12107c2b */ /* 0x000fe20008000016 */
[----:B------:R-:W-:Y:S01]  /*49f0*/  LOP3.LUT R27, R35, 0xff0fffff, RZ, 0xc0, !PT ;  /* 0xff0fffff231b7812 */ /* 0x000fe200078ec0ff */
[----:B------:R-:W-:-:S03]  /*4a00*/  IMAD.MOV.U32 R26, RZ, RZ, R34 ;  /* 0x000000ffff1a7224 */ /* 0x000fc600078e0022 */
[----:B------:R-:W-:-:S03]  /*4a10*/  SEL R27, R27, R35, P0 ;  /* 0x000000231b1b7207 */ /* 0x000fc60000000000 */
[----:B------:R-:W-:-:S08]  /*4a20*/  DADD R16, -R20, R16 ;  /* 0x0000000014107229 */ /* 0x000fd00000000110 */
[----:B------:R-:W-:-:S08]  /*4a30*/  DADD R16, R28, -R16 ;  /* 0x000000001c107229 */ /* 0x000fd00000000810 */
[----:B------:R-:W-:-:S08]  /*4a40*/  DFMA R18, R18, UR12, R16 ;  /* 0x0000000c12127c2b */ /* 0x000fd00008000010 */
[----:B------:R-:W-:-:S08]  /*4a50*/  DADD R20, R22, R18 ;  /* 0x0000000016147229 */ /* 0x000fd00000000012 */
[----:B------:R-:W-:Y:S02]  /*4a60*/  DADD R22, R22, -R20 ;  /* 0x0000000016167229 */ /* 0x000fe40000000814 */
[----:B------:R-:W-:-:S06]  /*4a70*/  DMUL R16, R20, R26 ;  /* 0x0000001a14107228 */ /* 0x000fcc0000000000 */
[----:B------:R-:W-:Y:S02]  /*4a80*/  DADD R22, R18, R22 ;  /* 0x0000000012167229 */ /* 0x000fe40000000016 */
[----:B------:R-:W-:Y:S01]  /*4a90*/  DFMA R20, R20, R26, -R16 ;  /* 0x0000001a1414722b */ /* 0x000fe20000000810 */
[----:B------:R-:W-:Y:S02]  /*4aa0*/  IMAD.MOV.U32 R18, RZ, RZ, 0x652b82fe ;  /* 0x652b82feff127424 */ /* 0x000fe400078e00ff */
[----:B------:R-:W-:-:S05]  /*4ab0*/  IMAD.MOV.U32 R19, RZ, RZ, 0x3ff71547 ;  /* 0x3ff71547ff137424 */ /* 0x000fca00078e00ff */
[----:B------:R-:W-:-:S08]  /*4ac0*/  DFMA R26, R22, R26, R20 ;  /* 0x0000001a161a722b */ /* 0x000fd00000000014 */
[----:B------:R-:W-:-:S08]  /*4ad0*/  DADD R20, R16, R26 ;  /* 0x0000000010147229 */ /* 0x000fd0000000001a */
[----:B------:R-:W-:Y:S02]  /*4ae0*/  DFMA R18, R20, R18, 6.75539944105574400000e+15 ;  /* 0x433800001412742b */ /* 0x000fe40000000012 */
[----:B------:R-:W-:Y:S01]  /*4af0*/  FSETP.GEU.AND P0, PT, |R21|, 4.1917929649353027344, PT ;  /* 0x4086232b1500780b */ /* 0x000fe20003f0e200 */
[----:B------:R-:W-:-:S05]  /*4b00*/  DADD R16, R16, -R20 ;  /* 0x0000000010107229 */ /* 0x000fca0000000814 */
[----:B------:R-:W-:-:S03]  /*4b10*/  DADD R22, R18, -6.75539944105574400000e+15 ;  /* 0xc338000012167429 */ /* 0x000fc60000000000 */
[----:B------:R-:W-:-:S05]  /*4b20*/  DADD R26, R26, R16 ;  /* 0x000000001a1a7229 */ /* 0x000fca0000000010 */
[----:B------:R-:W-:Y:S01]  /*4b30*/  DFMA R28, R22, -UR10, R20 ;  /* 0x8000000a161c7c2b */ /* 0x000fe20008000014 */
[----:B------:R-:W-:Y:S01]  /*4b40*/  UMOV UR10, 0x3b39803f ;  /* 0x3b39803f000a7882 */ /* 0x000fe20000000000 */
[----:B------:R-:W-:-:S06]  /*4b50*/  UMOV UR11, 0x3c7abc9e ;  /* 0x3c7abc9e000b7882 */ /* 0x000fcc0000000000 */
[----:B------:R-:W-:Y:S01]  /*4b60*/  DFMA R22, R22, -UR10, R28 ;  /* 0x8000000a16167c2b */ /* 0x000fe2000800001c */
[----:B------:R-:W-:Y:S01]  /*4b70*/  UMOV UR10, 0x69ce2bdf ;  /* 0x69ce2bdf000a7882 */ /* 0x000fe20000000000 */
[----:B------:R-:W-:Y:S01]  /*4b80*/  IMAD.MOV.U32 R28, RZ, RZ, -0x35dec16 ;  /* 0xfca213eaff1c7424 */ /* 0x000fe200078e00ff */
[----:B------:R-:W-:Y:S01]  /*4b90*/  UMOV UR11, 0x3e5ade15 ;  /* 0x3e5ade15000b7882 */ /* 0x000fe20000000000 */
[----:B------:R-:W-:-:S06]  /*4ba0*/  IMAD.MOV.U32 R29, RZ, RZ, 0x3e928af3 ;  /* 0x3e928af3ff1d7424 */ /* 0x000fcc00078e00ff */
[----:B------:R-:W-:Y:S01]  /*4bb0*/  DFMA R28, R22, UR10, R28 ;  /* 0x0000000a161c7c2b */ /* 0x000fe2000800001c */
[----:B------:R-:W-:Y:S01]  /*4bc0*/  UMOV UR10, 0x62401315 ;  /* 0x62401315000a7882 */ /* 0x000fe20000000000 */
[----:B------:R-:W-:-:S06]  /*4bd0*/  UMOV UR11, 0x3ec71dee ;  /* 0x3ec71dee000b7882 */ /* 0x000fcc0000000000 */
[----:B------:R-:W-:Y:S01]  /*4be0*/  DFMA R28, R22, R28, UR10 ;  /* 0x0000000a161c7e2b */ /* 0x000fe2000800001c */
        /* <DEDUP_REMOVED lines=20> */
[----:B------:R-:W-:-:S08]  /*4d30*/  DFMA R28, R22, R28, UR10 ;  /* 0x0000000a161c7e2b */ /* 0x000fd0000800001c */
[----:B------:R-:W-:-:S08]  /*4d40*/  DFMA R28, R22, R28, 1 ;  /* 0x3ff00000161c742b */ /* 0x000fd0000000001c */
[----:B------:R-:W-:-:S10]  /*4d50*/  DFMA R22, R22, R28, 1 ;  /* 0x3ff000001616742b */ /* 0x000fd4000000001c */
[----:B------:R-:W-:Y:S02]  /*4d60*/  IMAD R17, R18, 0x100000, R23 ;  /* 0x0010000012117824 */ /* 0x000fe400078e0217 */
[----:B------:R-:W-:Y:S01]  /*4d70*/  IMAD.MOV.U32 R16, RZ, RZ, R22 ;  /* 0x000000ffff107224 */ /* 0x000fe200078e0016 */
[----:B------:R-:W-:Y:S06]  /*4d80*/  @!P0 BRA `(.L_x_42) ;  /* 0x0000000000308947 */ /* 0x000fec0003800000 */
[----:B------:R-:W-:Y:S01]  /*4d90*/  FSETP.GEU.AND P1, PT, |R21|, 4.2275390625, PT ;  /* 0x408748001500780b */ /* 0x000fe20003f2e200 */
[C---:B------:R-:W-:Y:S02]  /*4da0*/  DADD R16, R20.reuse, +INF ;  /* 0x7ff0000014107429 */ /* 0x040fe40000000000 */
[----:B------:R-:W-:-:S08]  /*4db0*/  DSETP.GEU.AND P0, PT, R20, RZ, PT ;  /* 0x000000ff1400722a */ /* 0x000fd00003f0e000 */
[----:B------:R-:W-:Y:S02]  /*4dc0*/  FSEL R16, R16, RZ, P0 ;  /* 0x000000ff10107208 */ /* 0x000fe40000000000 */
[----:B------:R-:W-:Y:S02]  /*4dd0*/  @!P1 LEA.HI R13, R18, R18, RZ, 0x1 ;  /* 0x00000012120d9211 */ /* 0x000fe400078f08ff */
[----:B------:R-:W-:Y:S02]  /*4de0*/  FSEL R17, R17, RZ, P0 ;  /* 0x000000ff11117208 */ /* 0x000fe40000000000 */
[----:B------:R-:W-:-:S05]  /*4df0*/  @!P1 SHF.R.S32.HI R13, RZ, 0x1, R13 ;  /* 0x00000001ff0d9819 */ /* 0x000fca000001140d */
[----:B------:R-:W-:Y:S02]  /*4e00*/  @!P1 IMAD.IADD R18, R18, 0x1, -R13 ;  /* 0x0000000112129824 */ /* 0x000fe400078e0a0d */
[----:B------:R-:W-:-:S03]  /*4e10*/  @!P1 IMAD R23, R13, 0x100000, R23 ;  /* 0x001000000d179824 */ /* 0x000fc600078e0217 */
[----:B------:R-:W-:Y:S01]  /*4e20*/  @!P1 LEA R19, R18, 0x3ff00000, 0x14 ;  /* 0x3ff0000012139811 */ /* 0x000fe200078ea0ff */
[----:B------:R-:W-:-:S06]  /*4e30*/  @!P1 IMAD.MOV.U32 R18, RZ, RZ, RZ ;  /* 0x000000ffff129224 */ /* 0x000fcc00078e00ff */
[----:B------:R-:W-:-:S11]  /*4e40*/  @!P1 DMUL R16, R22, R18 ;  /* 0x0000001216109228 */ /* 0x000fd60000000000 */
.L_x_42:
[----:B------:R-:W-:Y:S01]  /*4e50*/  DFMA R26, R26, R16, R16 ;  /* 0x000000101a1a722b */ /* 0x000fe20000000010 */
[----:B------:R-:W-:Y:S01]  /*4e60*/  IMAD.MOV.U32 R13, RZ, RZ, 0x0 ;  /* 0x00000000ff0d7424 */ /* 0x000fe200078e00ff */
[----:B------:R-:W-:-:S08]  /*4e70*/  DSETP.NEU.AND P0, PT, |R16|, +INF , PT ;  /* 0x7ff000001000742a */ /* 0x000fd00003f0d200 */
[----:B------:R-:W-:Y:S02]  /*4e80*/  FSEL R16, R16, R26, !P0 ;  /* 0x0000001a10107208 */ /* 0x000fe40004000000 */
[----:B------:R-:W-:Y:S01]  /*4e90*/  FSEL R17, R17, R27, !P0 ;  /* 0x0000001b11117208 */ /* 0x000fe20004000000 */
[----:B------:R-:W-:Y:S06]  /*4ea0*/  RET.REL.NODEC R12 `(_Z21gradientDescentKernelPdS_S_id) ;  /* 0xffffffb00c547950 */ /* 0x000fec0003c3ffff */
        .type           $_Z21gradientDescentKernelPdS_S_id$__internal_trig_reduction_slowpathd,@function
        .size           $_Z21gradientDescentKernelPdS_S_id$__internal_trig_reduction_slowpathd,(.L_x_54 - $_Z21gradientDescentKernelPdS_S_id$__internal_trig_reduction_slowpathd)
$_Z21gradientDescentKernelPdS_S_id$__internal_trig_reduction_slowpathd:
[--C-:B------:R-:W-:Y:S01]  /*4eb0*/  SHF.R.U32.HI R14, RZ, 0x14, R13.reuse ;  /* 0x00000014ff0e7819 */ /* 0x100fe2000001160d */
[----:B------:R-:W-:Y:S02]  /*4ec0*/  IMAD.MOV.U32 R19, RZ, RZ, R13 ;  /* 0x000000ffff137224 */ /* 0x000fe400078e000d */
[----:B------:R-:W-:Y:S01]  /*4ed0*/  IMAD.MOV.U32 R15, RZ, RZ, RZ ;  /* 0x000000ffff0f7224 */ /* 0x000fe200078e00ff */
[----:B------:R-:W-:-:S04]  /*4ee0*/  LOP3.LUT R16, R14, 0x7ff, RZ, 0xc0, !PT ;  /* 0x000007ff0e107812 */ /* 0x000fc800078ec0ff */
[----:B------:R-:W-:-:S13]  /*4ef0*/  ISETP.NE.AND P0, PT, R16, 0x7ff, PT ;  /* 0x000007ff1000780c */ /* 0x000fda0003f05270 */
[----:B------:R-:W-:Y:S05]  /*4f00*/  @!P0 BRA `(.L_x_43) ;  /* 0x00000008004c8947 */ /* 0x000fea0003800000 */
[----:B------:R-:W-:Y:S01]  /*4f10*/  VIADD R16, R16, 0xfffffc00 ;  /* 0xfffffc0010107836 */ /* 0x000fe20000000000 */
[----:B------:R-:W-:Y:S01]  /*4f20*/  BSSY.RECONVERGENT B3, `(.L_x_44) ;  /* 0x0000030000037945 */ /* 0x000fe20003800200 */
[----:B------:R-:W-:Y:S01]  /*4f30*/  VIADD R17, R1, 0x30 ;  /* 0x0000003001117836 */ /* 0x000fe20000000000 */
[----:B------:R-:W-:Y:S02]  /*4f40*/  CS2R R22, SRZ ;  /* 0x0000000000167805 */ /* 0x000fe4000001ff00 */
[----:B------:R-:W-:Y:S02]  /*4f50*/  SHF.R.U32.HI R15, RZ, 0x6, R16 ;  /* 0x00000006ff0f7819 */ /* 0x000fe40000011610 */
[----:B------:R-:W-:Y:S02]  /*4f60*/  ISETP.GE.U32.AND P0, PT, R16, 0x80, PT ;  /* 0x000000801000780c */ /* 0x000fe40003f06070 */
[C---:B------:R-:W-:Y:S02]  /*4f70*/  IADD3 R16, PT, PT, -R15.reuse, 0x13, RZ ;  /* 0x000000130f107810 */ /* 0x040fe40007ffe1ff */
[----:B------:R-:W-:-:S02]  /*4f80*/  IADD3 R31, PT, PT, -R15, 0xf, RZ ;  /* 0x0000000f0f1f7810 */ /* 0x000fc40007ffe1ff */
[----:B------:R-:W-:-:S04]  /*4f90*/  SEL R16, R16, 0x12, P0 ;  /* 0x0000001210107807 */ /* 0x000fc80000000000 */
[----:B------:R-:W-:-:S13]  /*4fa0*/  ISETP.GE.AND P0, PT, R31, R16, PT ;  /* 0x000000101f00720c */ /* 0x000fda0003f06270 */
[----:B------:R-:W-:Y:S05]  /*4fb0*/  @P0 BRA `(.L_x_45) ;  /* 0x0000000000980947 */ /* 0x000fea0003800000 */
[----:B------:R-:W0:Y:S01]  /*4fc0*/  LDC.64 R20, c[0x0][0x358] ;  /* 0x0000d600ff147b82 */ /* 0x000e220000000a00 */
[C---:B------:R-:W-:Y:S01]  /*4fd0*/  SHF.L.U64.HI R26, R18.reuse, 0xb, R19 ;  /* 0x0000000b121a7819 */ /* 0x040fe20000010213 */
[----:B------:R-:W-:Y:S01]  /*4fe0*/  BSSY.RECONVERGENT B4, `(.L_x_46) ;  /* 0x0000022000047945 */ /* 0x000fe20003800200 */
[----:B------:R-:W-:Y:S01]  /*4ff0*/  IMAD.SHL.U32 R19, R18, 0x800, RZ ;  /* 0x0000080012137824 */ /* 0x000fe200078e00ff */
[----:B------:R-:W-:Y:S01]  /*5000*/  IADD3 R29, PT, PT, RZ, -R15, -R16 ;  /* 0x8000000fff1d7210 */ /* 0x000fe20007ffe810 */
[----:B------:R-:W-:Y:S01]  /*5010*/  IMAD.MOV.U32 R28, RZ, RZ, RZ ;  /* 0x000000ffff1c7224 */ /* 0x000fe200078e00ff */
[----:B------:R-:W-:Y:S02]  /*5020*/  CS2R R22, SRZ ;  /* 0x0000000000167805 */ /* 0x000fe4000001ff00 */
[----:B------:R-:W-:-:S07]  /*5030*/  LOP3.LUT R18, R26, 0x80000000, RZ, 0xfc, !PT ;  /* 0x800000001a127812 */ /* 0x000fce00078efcff */
.L_x_47:
[----:B------:R-:W1:Y:S01]  /*5040*/  LDC.64 R26, c[0x4][0x40] ;  /* 0x01001000ff1a7b82 */ /* 0x000e620000000a00 */
[----:B0-----:R-:W-:Y:S02]  /*5050*/  R2UR UR10, R20 ;  /* 0x00000000140a72ca */ /* 0x001fe400000e0000 */
[----:B------:R-:W-:Y:S01]  /*5060*/  R2UR UR11, R21 ;  /* 0x00000000150b72ca */ /* 0x000fe200000e0000 */
[----:B-1----:R-:W-:-:S12]  /*5070*/  IMAD.WIDE R26, R31, 0x8, R26 ;  /* 0x000000081f1a7825 */ /* 0x002fd800078e021a */
[----:B------:R-:W2:Y:S01]  /*5080*/  LDG.E.64.CONSTANT R26, desc[UR10][R26.64] ;  /* 0x0000000a1a1a7981 */ /* 0x000ea2000c1e9b00 */
[----:B------:R-:W-:Y:S02]  /*5090*/  VIADD R29, R29, 0x1 ;  /* 0x000000011d1d7836 */ /* 0x000fe40000000000 */
[----:B------:R-:W-:Y:S02]  /*50a0*/  VIADD R31, R31, 0x1 ;  /* 0x000000011f1f7836 */ /* 0x000fe40000000000 */
[----:B--2---:R-:W-:-:S04]  /*50b0*/  IMAD.WIDE.U32 R22, P2, R26, R19, R22 ;  /* 0x000000131a167225 */ /* 0x004fc80007840016 */
[----:B------:R-:W-:Y:S02]  /*50c0*/  IMAD R33, R26, R18, RZ ;  /* 0x000000121a217224 */ /* 0x000fe400078e02ff */
[CC--:B------:R-:W-:Y:S02]  /*50d0*/  IMAD R30, R27.reuse, R19.reuse, RZ ;  /* 0x000000131b1e7224 */ /* 0x0c0fe400078e02ff */
[----:B------:R-:W-:Y:S01]  /*50e0*/  IMAD.HI.U32 R35, R27, R19, RZ ;  /* 0x000000131b237227 */ /* 0x000fe200078e00ff */
[----:B------:R-:W-:-:S03]  /*50f0*/  IADD3 R23, P0, PT, R33, R23, RZ ;  /* 0x0000001721177210 */ /* 0x000fc60007f1e0ff */
[----:B------:R-:W-:Y:S01]  /*5100*/  IMAD R33, R28, 0x8, R17 ;  /* 0x000000081c217824 */ /* 0x000fe200078e0211 */
[----:B------:R-:W-:Y:S01]  /*5110*/  IADD3 R23, P1, PT, R30, R23, RZ ;  /* 0x000000171e177210 */ /* 0x000fe20007f3e0ff */
[----:B------:R-:W-:-:S04]  /*5120*/  IMAD.HI.U32 R30, R26, R18, RZ ;  /* 0x000000121a1e7227 */ /* 0x000fc800078e00ff */
[----:B------:R-:W-:Y:S01]  /*5130*/  IMAD.X R26, RZ, RZ, R30, P2 ;  /* 0x000000ffff1a7224 */ /* 0x000fe200010e061e */
[----:B------:R0:W-:Y:S01]  /*5140*/  STL.64 [R33], R22 ;  /* 0x0000001621007387 */ /* 0x0001e20000100a00 */
[----:B------:R-:W-:-:S03]  /*5150*/  IMAD.HI.U32 R30, R27, R18, RZ ;  /* 0x000000121b1e7227 */ /* 0x000fc600078e00ff */
[----:B------:R-:W-:Y:S01]  /*5160*/  IADD3.X R26, P0, PT, R35, R26, RZ, P0, !PT ;  /* 0x0000001a231a7210 */ /* 0x000fe2000071e4ff */
[----:B------:R-:W-:Y:S02]  /*5170*/  IMAD R27, R27, R18, RZ ;  /* 0x000000121b1b7224 */ /* 0x000fe400078e02ff */
[----:B------:R-:W-:-:S03]  /*5180*/  VIADD R28, R28, 0x1 ;  /* 0x000000011c1c7836 */ /* 0x000fc60000000000 */
[----:B------:R-:W-:Y:S01]  /*5190*/  IADD3.X R27, P1, PT, R27, R26, RZ, P1, !PT ;  /* 0x0000001a1b1b7210 */ /* 0x000fe20000f3e4ff */
[----:B------:R-:W-:Y:S01]  /*51a0*/  IMAD.X R26, RZ, RZ, R30, P0 ;  /* 0x000000ffff1a7224 */ /* 0x000fe200000e061e */
[----:B------:R-:W-:-:S03]  /*51b0*/  ISETP.NE.AND P0, PT, R29, -0xf, PT ;  /* 0xfffffff11d00780c */ /* 0x000fc60003f05270 */
[----:B------:R-:W-:Y:S02]  /*51c0*/  IMAD.X R26, RZ, RZ, R26, P1 ;  /* 0x000000ffff1a7224 */ /* 0x000fe400008e061a */
[----:B0-----:R-:W-:Y:S02]  /*51d0*/  IMAD.MOV.U32 R22, RZ, RZ, R27 ;  /* 0x000000ffff167224 */ /* 0x001fe400078e001b */
[----:B------:R-:W-:-:S06]  /*51e0*/  IMAD.MOV.U32 R23, RZ, RZ, R26 ;  /* 0x000000ffff177224 */ /* 0x000fcc00078e001a */
[----:B------:R-:W-:Y:S05]  /*51f0*/  @P0 BRA `(.L_x_47) ;  /* 0xfffffffc00900947 */ /* 0x000fea000383ffff */
[----:B------:R-:W-:Y:S05]  /*5200*/  BSYNC.RECONVERGENT B4 ;  /* 0x0000000000047941 */ /* 0x000fea0003800200 */
.L_x_46:
[----:B------:R-:W-:-:S07]  /*5210*/  IMAD.MOV.U32 R31, RZ, RZ, R16 ;  /* 0x000000ffff1f7224 */ /* 0x000fce00078e0010 */
.L_x_45:
[----:B------:R-:W-:Y:S05]  /*5220*/  BSYNC.RECONVERGENT B3 ;  /* 0x0000000000037941 */ /* 0x000fea0003800200 */
.L_x_44:
[----:B------:R-:W-:Y:S01]  /*5230*/  LOP3.LUT P0, R33, R14, 0x3f, RZ, 0xc0, !PT ;  /* 0x0000003f0e217812 */ /* 0x000fe2000780c0ff */
[----:B------:R-:W-:-:S04]  /*5240*/  IMAD.IADD R14, R15, 0x1, R31 ;  /* 0x000000010f0e7824 */ /* 0x000fc800078e021f */
[----:B------:R-:W-:-:S05]  /*5250*/  IMAD.U32 R35, R14, 0x8, R17 ;  /* 0x000000080e237824 */ /* 0x000fca00078e0011 */
[----:B------:R0:W-:Y:S04]  /*5260*/  STL.64 [R35+-0x78], R22 ;  /* 0xffff881623007387 */ /* 0x0001e80000100a00 */
[----:B------:R-:W2:Y:S04]  /*5270*/  @P0 LDL.64 R20, [R1+0x38] ;  /* 0x0000380001140983 */ /* 0x000ea80000100a00 */
[----:B------:R-:W3:Y:S04]  /*5280*/  LDL.64 R16, [R1+0x40] ;  /* 0x0000400001107983 */ /* 0x000ee80000100a00 */
[----:B------:R-:W4:Y:S01]  /*5290*/  LDL.64 R14, [R1+0x48] ;  /* 0x00004800010e7983 */ /* 0x000f220000100a00 */
[----:B------:R-:W-:Y:S01]  /*52a0*/  @P0 LOP3.LUT R18, R33, 0x3f, RZ, 0x3c, !PT ;  /* 0x0000003f21120812 */ /* 0x000fe200078e3cff */
[----:B------:R-:W-:Y:S01]  /*52b0*/  BSSY.RECONVERGENT B3, `(.L_x_48) ;  /* 0x0000034000037945 */ /* 0x000fe20003800200 */
[----:B--2---:R-:W-:-:S02]  /*52c0*/  @P0 SHF.R.U64 R19, R20, 0x1, R21 ;  /* 0x0000000114130819 */ /* 0x004fc40000001215 */
[----:B------:R-:W-:Y:S02]  /*52d0*/  @P0 SHF.R.U32.HI R21, RZ, 0x1, R21 ;  /* 0x00000001ff150819 */ /* 0x000fe40000011615 */
[CC--:B---3--:R-:W-:Y:S02]  /*52e0*/  @P0 SHF.L.U32 R26, R16.reuse, R33.reuse, RZ ;  /* 0x00000021101a0219 */ /* 0x0c8fe400000006ff */
[----:B------:R-:W-:Y:S02]  /*52f0*/  @P0 SHF.R.U64 R19, R19, R18, R21 ;  /* 0x0000001213130219 */ /* 0x000fe40000001215 */
[--C-:B------:R-:W-:Y:S02]  /*5300*/  @P0 SHF.R.U32.HI R31, RZ, 0x1, R17.reuse ;  /* 0x00000001ff1f0819 */ /* 0x100fe40000011611 */
[C-C-:B------:R-:W-:Y:S02]  /*5310*/  @P0 SHF.R.U64 R29, R16.reuse, 0x1, R17.reuse ;  /* 0x00000001101d0819 */ /* 0x140fe40000001211 */
[----:B------:R-:W-:-:S02]  /*5320*/  @P0 SHF.L.U64.HI R27, R16, R33, R17 ;  /* 0x00000021101b0219 */ /* 0x000fc40000010211 */
[-C--:B------:R-:W-:Y:S02]  /*5330*/  @P0 SHF.R.U32.HI R20, RZ, R18.reuse, R21 ;  /* 0x00000012ff140219 */ /* 0x080fe40000011615 */
[----:B------:R-:W-:Y:S02]  /*5340*/  @P0 LOP3.LUT R16, R26, R19, RZ, 0xfc, !PT ;  /* 0x000000131a100212 */ /* 0x000fe400078efcff */
[CC--:B----4-:R-:W-:Y:S02]  /*5350*/  @P0 SHF.L.U32 R21, R14.reuse, R33.reuse, RZ ;  /* 0x000000210e150219 */ /* 0x0d0fe400000006ff */
[----:B0-----:R-:W-:Y:S02]  /*5360*/  @P0 SHF.R.U64 R22, R29, R18, R31 ;  /* 0x000000121d160219 */ /* 0x001fe4000000121f */
[----:B------:R-:W-:Y:S02]  /*5370*/  @P0 LOP3.LUT R17, R27, R20, RZ, 0xfc, !PT ;  /* 0x000000141b110212 */ /* 0x000fe400078efcff */
[----:B------:R-:W-:-:S02]  /*5380*/  @P0 SHF.L.U64.HI R20, R14, R33, R15 ;  /* 0x000000210e140219 */ /* 0x000fc4000001020f */
[----:B------:R-:W-:Y:S01]  /*5390*/  @P0 SHF.R.U32.HI R31, RZ, R18, R31 ;  /* 0x00000012ff1f0219 */ /* 0x000fe2000001161f */
[C---:B------:R-:W-:Y:S01]  /*53a0*/  IMAD.SHL.U32 R18, R16.reuse, 0x4, RZ ;  /* 0x0000000410127824 */ /* 0x040fe200078e00ff */
[----:B------:R-:W-:Y:S02]  /*53b0*/  @P0 LOP3.LUT R14, R21, R22, RZ, 0xfc, !PT ;  /* 0x00000016150e0212 */ /* 0x000fe400078efcff */
[----:B------:R-:W-:Y:S02]  /*53c0*/  SHF.L.U64.HI R22, R16, 0x2, R17 ;  /* 0x0000000210167819 */ /* 0x000fe40000010211 */
[----:B------:R-:W-:Y:S02]  /*53d0*/  SHF.L.W.U32.HI R16, R17, 0x2, R14 ;  /* 0x0000000211107819 */ /* 0x000fe40000010e0e */
[----:B------:R-:W-:Y:S02]  /*53e0*/  @P0 LOP3.LUT R15, R20, R31, RZ, 0xfc, !PT ;  /* 0x0000001f140f0212 */ /* 0x000fe400078efcff */
[----:B------:R-:W-:-:S02]  /*53f0*/  IADD3 RZ, P0, PT, RZ, -R18, RZ ;  /* 0x80000012ffff7210 */ /* 0x000fc40007f1e0ff */
[----:B------:R-:W-:Y:S02]  /*5400*/  LOP3.LUT R17, RZ, R22, RZ, 0x33, !PT ;  /* 0x00000016ff117212 */ /* 0x000fe400078e33ff */
[----:B------:R-:W-:Y:S02]  /*5410*/  SHF.L.W.U32.HI R14, R14, 0x2, R15 ;  /* 0x000000020e0e7819 */ /* 0x000fe40000010e0f */
[----:B------:R-:W-:Y:S02]  /*5420*/  LOP3.LUT R20, RZ, R16, RZ, 0x33, !PT ;  /* 0x00000010ff147212 */ /* 0x000fe400078e33ff */
[----:B------:R-:W-:Y:S02]  /*5430*/  IADD3.X R19, P0, PT, RZ, R17, RZ, P0, !PT ;  /* 0x00000011ff137210 */ /* 0x000fe4000071e4ff */
[----:B------:R-:W-:Y:S02]  /*5440*/  LOP3.LUT R17, RZ, R14, RZ, 0x33, !PT ;  /* 0x0000000eff117212 */ /* 0x000fe400078e33ff */
[----:B------:R-:W-:-:S02]  /*5450*/  IADD3.X R21, P1, PT, RZ, R20, RZ, P0, !PT ;  /* 0x00000014ff157210 */ /* 0x000fc4000073e4ff */
[----:B------:R-:W-:-:S03]  /*5460*/  ISETP.GT.U32.AND P2, PT, R16, -0x1, PT ;  /* 0xffffffff1000780c */ /* 0x000fc60003f44070 */
[----:B------:R-:W-:Y:S01]  /*5470*/  IMAD.X R17, RZ, RZ, R17, P1 ;  /* 0x000000ffff117224 */ /* 0x000fe200008e0611 */
[----:B------:R-:W-:-:S04]  /*5480*/  ISETP.GT.AND.EX P0, PT, R14, -0x1, PT, P2 ;  /* 0xffffffff0e00780c */ /* 0x000fc80003f04320 */
[----:B------:R-:W-:Y:S02]  /*5490*/  SEL R17, R14, R17, P0 ;  /* 0x000000110e117207 */ /* 0x000fe40000000000 */
[----:B------:R-:W-:Y:S02]  /*54a0*/  SEL R23, R16, R21, P0 ;  /* 0x0000001510177207 */ /* 0x000fe40000000000 */
[----:B------:R-:W-:Y:S02]  /*54b0*/  ISETP.NE.U32.AND P1, PT, R17, RZ, PT ;  /* 0x000000ff1100720c */ /* 0x000fe40003f25070 */
[----:B------:R-:W-:Y:S02]  /*54c0*/  SEL R19, R22, R19, P0 ;  /* 0x0000001316137207 */ /* 0x000fe40000000000 */
[----:B------:R-:W-:Y:S01]  /*54d0*/  SEL R20, R23, R17, !P1 ;  /* 0x0000001117147207 */ /* 0x000fe20004800000 */
[----:B------:R-:W-:-:S05]  /*54e0*/  @!P0 IMAD.MOV R18, RZ, RZ, -R18 ;  /* 0x000000ffff128224 */ /* 0x000fca00078e0a12 */
[----:B------:R-:W0:Y:S02]  /*54f0*/  FLO.U32 R20, R20 ;  /* 0x0000001400147300 */ /* 0x000e2400000e0000 */
[C---:B0-----:R-:W-:Y:S02]  /*5500*/  IADD3 R21, PT, PT, -R20.reuse, 0x1f, RZ ;  /* 0x0000001f14157810 */ /* 0x041fe40007ffe1ff */
[----:B------:R-:W-:-:S03]  /*5510*/  IADD3 R16, PT, PT, -R20, 0x3f, RZ ;  /* 0x0000003f14107810 */ /* 0x000fc60007ffe1ff */
[----:B------:R-:W-:-:S05]  /*5520*/  @P1 IMAD.MOV R16, RZ, RZ, R21 ;  /* 0x000000ffff101224 */ /* 0x000fca00078e0215 */
[----:B------:R-:W-:-:S13]  /*5530*/  ISETP.NE.AND P1, PT, R16, RZ, PT ;  /* 0x000000ff1000720c */ /* 0x000fda0003f25270 */
[----:B------:R-:W-:Y:S05]  /*5540*/  @!P1 BRA `(.L_x_49) ;  /* 0x0000000000289947 */ /* 0x000fea0003800000 */
[--C-:B------:R-:W-:Y:S02]  /*5550*/  SHF.R.U64 R20, R18, 0x1, R19.reuse ;  /* 0x0000000112147819 */ /* 0x100fe40000001213 */
[C---:B------:R-:W-:Y:S02]  /*5560*/  LOP3.LUT R18, R16.reuse, 0x3f, RZ, 0xc0, !PT ;  /* 0x0000003f10127812 */ /* 0x040fe400078ec0ff */
[----:B------:R-:W-:Y:S02]  /*5570*/  SHF.R.U32.HI R22, RZ, 0x1, R19 ;  /* 0x00000001ff167819 */ /* 0x000fe40000011613 */
[----:B------:R-:W-:Y:S02]  /*5580*/  LOP3.LUT R19, R16, 0x3f, RZ, 0xc, !PT ;  /* 0x0000003f10137812 */ /* 0x000fe400078e0cff */
[CC--:B------:R-:W-:Y:S02]  /*5590*/  SHF.L.U64.HI R26, R23.reuse, R18.reuse, R17 ;  /* 0x00000012171a7219 */ /* 0x0c0fe40000010211 */
[----:B------:R-:W-:-:S02]  /*55a0*/  SHF.L.U32 R18, R23, R18, RZ ;  /* 0x0000001217127219 */ /* 0x000fc400000006ff */
[-CC-:B------:R-:W-:Y:S02]  /*55b0*/  SHF.R.U64 R17, R20, R19.reuse, R22.reuse ;  /* 0x0000001314117219 */ /* 0x180fe40000001216 */
[----:B------:R-:W-:Y:S02]  /*55c0*/  SHF.R.U32.HI R19, RZ, R19, R22 ;  /* 0x00000013ff137219 */ /* 0x000fe40000011616 */
[----:B------:R-:W-:Y:S02]  /*55d0*/  LOP3.LUT R23, R18, R17, RZ, 0xfc, !PT ;  /* 0x0000001112177212 */ /* 0x000fe400078efcff */
[----:B------:R-:W-:-:S07]  /*55e0*/  LOP3.LUT R17, R26, R19, RZ, 0xfc, !PT ;  /* 0x000000131a117212 */ /* 0x000fce00078efcff */
.L_x_49:
[----:B------:R-:W-:Y:S05]  /*55f0*/  BSYNC.RECONVERGENT B3 ;  /* 0x0000000000037941 */ /* 0x000fea0003800200 */
.L_x_48:
[----:B------:R-:W-:Y:S01]  /*5600*/  IMAD.WIDE.U32 R20, R23, 0x2168c235, RZ ;  /* 0x2168c23517147825 */ /* 0x000fe200078e00ff */
[----:B------:R-:W-:-:S03]  /*5610*/  SHF.R.U32.HI R15, RZ, 0x1e, R15 ;  /* 0x0000001eff0f7819 */ /* 0x000fc6000001160f */
[----:B------:R-:W-:Y:S01]  /*5620*/  IMAD.MOV.U32 R18, RZ, RZ, R21 ;  /* 0x000000ffff127224 */ /* 0x000fe200078e0015 */
[----:B------:R-:W-:Y:S01]  /*5630*/  IADD3 RZ, P1, PT, R20, R20, RZ ;  /* 0x0000001414ff7210 */ /* 0x000fe20007f3e0ff */
[----:B------:R-:W-:Y:S01]  /*5640*/  IMAD.MOV.U32 R19, RZ, RZ, RZ ;  /* 0x000000ffff137224 */ /* 0x000fe200078e00ff */
[----:B------:R-:W-:Y:S01]  /*5650*/  LEA.HI R15, R14, R15, RZ, 0x1 ;  /* 0x0000000f0e0f7211 */ /* 0x000fe200078f08ff */
[----:B------:R-:W-:-:S04]  /*5660*/  IMAD.HI.U32 R21, R17, -0x36f0255e, RZ ;  /* 0xc90fdaa211157827 */ /* 0x000fc800078e00ff */
[----:B------:R-:W-:-:S04]  /*5670*/  IMAD.WIDE.U32 R18, R23, -0x36f0255e, R18 ;  /* 0xc90fdaa217127825 */ /* 0x000fc800078e0012 */
[C---:B------:R-:W-:Y:S02]  /*5680*/  IMAD R23, R17.reuse, -0x36f0255e, RZ ;  /* 0xc90fdaa211177824 */ /* 0x040fe400078e02ff */
[----:B------:R-:W-:-:S04]  /*5690*/  IMAD.WIDE.U32 R18, P2, R17, 0x2168c235, R18 ;  /* 0x2168c23511127825 */ /* 0x000fc80007840012 */
[----:B------:R-:W-:Y:S01]  /*56a0*/  IMAD.X R17, RZ, RZ, R21, P2 ;  /* 0x000000ffff117224 */ /* 0x000fe200010e0615 */
[----:B------:R-:W-:Y:S02]  /*56b0*/  IADD3 R19, P2, PT, R23, R19, RZ ;  /* 0x0000001317137210 */ /* 0x000fe40007f5e0ff */
[----:B------:R-:W-:Y:S02]  /*56c0*/  IADD3.X RZ, P1, PT, R18, R18, RZ, P1, !PT ;  /* 0x0000001212ff7210 */ /* 0x000fe40000f3e4ff */
[C---:B------:R-:W-:Y:S01]  /*56d0*/  ISETP.GT.U32.AND P3, PT, R19.reuse, RZ, PT ;  /* 0x000000ff1300720c */ /* 0x040fe20003f64070 */
[----:B------:R-:W-:Y:S01]  /*56e0*/  IMAD.X R17, RZ, RZ, R17, P2 ;  /* 0x000000ffff117224 */ /* 0x000fe200010e0611 */
[----:B------:R-:W-:-:S04]  /*56f0*/  IADD3.X R18, P2, PT, R19, R19, RZ, P1, !PT ;  /* 0x0000001313127210 */ /* 0x000fc80000f5e4ff */
[C---:B------:R-:W-:Y:S01]  /*5700*/  ISETP.GT.AND.EX P1, PT, R17.reuse, RZ, PT, P3 ;  /* 0x000000ff1100720c */ /* 0x040fe20003f24330 */
[----:B------:R-:W-:-:S03]  /*5710*/  IMAD.X R20, R17, 0x1, R17, P2 ;  /* 0x0000000111147824 */ /* 0x000fc600010e0611 */
[----:B------:R-:W-:Y:S02]  /*5720*/  SEL R18, R18, R19, P1 ;  /* 0x0000001312127207 */ /* 0x000fe40000800000 */
[----:B------:R-:W-:Y:S02]  /*5730*/  SEL R17, R20, R17, P1 ;  /* 0x0000001114117207 */ /* 0x000fe40000800000 */
[----:B------:R-:W-:Y:S02]  /*5740*/  IADD3 R18, P2, PT, R18, 0x1, RZ ;  /* 0x0000000112127810 */ /* 0x000fe40007f5e0ff */
[----:B------:R-:W-:Y:S02]  /*5750*/  SEL R19, RZ, 0xffffffff, !P1 ;  /* 0xffffffffff137807 */ /* 0x000fe40004800000 */
[----:B------:R-:W-:Y:S01]  /*5760*/  LOP3.LUT P1, R13, R13, 0x80000000, RZ, 0xc0, !PT ;  /* 0x800000000d0d7812 */ /* 0x000fe2000782c0ff */
[----:B------:R-:W-:Y:S02]  /*5770*/  IMAD.X R17, RZ, RZ, R17, P2 ;  /* 0x000000ffff117224 */ /* 0x000fe400010e0611 */
[----:B------:R-:W-:Y:S01]  /*5780*/  IMAD.IADD R16, R19, 0x1, -R16 ;  /* 0x0000000113107824 */ /* 0x000fe200078e0a10 */
[----:B------:R-:W-:-:S02]  /*5790*/  @!P0 LOP3.LUT R13, R13, 0x80000000, RZ, 0x3c, !PT ;  /* 0x800000000d0d8812 */ /* 0x000fc400078e3cff */
[----:B------:R-:W-:Y:S01]  /*57a0*/  SHF.R.U64 R18, R18, 0xa, R17 ;  /* 0x0000000a12127819 */ /* 0x000fe20000001211 */
[----:B------:R-:W-:-:S03]  /*57b0*/  IMAD.SHL.U32 R16, R16, 0x100000, RZ ;  /* 0x0010000010107824 */ /* 0x000fc600078e00ff */
[----:B------:R-:W-:-:S03]  /*57c0*/  IADD3 R18, P2, PT, R18, 0x1, RZ ;  /* 0x0000000112127810 */ /* 0x000fc60007f5e0ff */
[----:B------:R-:W-:Y:S01]  /*57d0*/  @P1 IMAD.MOV R15, RZ, RZ, -R15 ;  /* 0x000000ffff0f1224 */ /* 0x000fe200078e0a0f */
[----:B------:R-:W-:-:S04]  /*57e0*/  LEA.HI.X R17, R17, RZ, RZ, 0x16, P2 ;  /* 0x000000ff11117211 */ /* 0x000fc800010fb4ff */
[--C-:B------:R-:W-:Y:S02]  /*57f0*/  SHF.R.U64 R18, R18, 0x1, R17.reuse ;  /* 0x0000000112127819 */ /* 0x100fe40000001211 */
[----:B------:R-:W-:Y:S02]  /*5800*/  SHF.R.U32.HI R17, RZ, 0x1, R17 ;  /* 0x00000001ff117819 */ /* 0x000fe40000011611 */
[----:B------:R-:W-:-:S04]  /*5810*/  IADD3 R18, P2, P3, RZ, RZ, R18 ;  /* 0x000000ffff127210 */ /* 0x000fc80007b5e012 */
[----:B------:R-:W-:-:S04]  /*5820*/  IADD3.X R14, PT, PT, R16, 0x3fe00000, R17, P2, P3 ;  /* 0x3fe00000100e7810 */ /* 0x000fc800017e6411 */
[----:B------:R-:W-:-:S07]  /*5830*/  LOP3.LUT R19, R14, R13, RZ, 0xfc, !PT ;  /* 0x0000000d0e137212 */ /* 0x000fce00078efcff */
.L_x_43:
[----:B------:R-:W-:-:S04]  /*5840*/  IMAD.MOV.U32 R13, RZ, RZ, 0x0 ;  /* 0x00000000ff0d7424 */ /* 0x000fc800078e00ff */
[----:B------:R-:W-:Y:S05]  /*5850*/  RET.REL.NODEC R12 `(_Z21gradientDescentKernelPdS_S_id) ;  /* 0xffffffa40ce87950 */ /* 0x000fea0003c3ffff */
.L_x_50:
[----:B------:R-:W-:-:S00]  /*5860*/  BRA `(.L_x_50) ;  /* 0xfffffffc00fc7947 */ /* 0x000fc0000383ffff */
[----:B------:R-:W-:-:S00]  /*5870*/  NOP ;  /* 0x0000000000007918 */ /* 0x000fc00000000000 */
        /* <DEDUP_REMOVED lines=8> */
.L_x_54:


//--------------------- .nv.global.init           --------------------------
	.section	.nv.global.init,"aw",@progbits
	.align	16
.nv.global.init:
	.type		__cudart_sin_cos_coeffs,@object
	.size		__cudart_sin_cos_coeffs,(__cudart_i2opi_d - __cudart_sin_cos_coeffs)
__cudart_sin_cos_coeffs:
        /*0000*/ 	.byte	0x46, 0xd2, 0xb0, 0x2c, 0xf1, 0xe5, 0x5a, 0xbe, 0x92, 0xe3, 0xac, 0x69, 0xe3, 0x1d, 0xc7, 0x3e
        /*0010*/ 	.byte	0xa1, 0x62, 0xdb, 0x19, 0xa0, 0x01, 0x2a, 0xbf, 0x18, 0x08, 0x11, 0x11, 0x11, 0x11, 0x81, 0x3f
        /*0020*/ 	.byte	0x54, 0x55, 0x55, 0x55, 0x55, 0x55, 0xc5, 0xbf, 0x00, 0x00, 0x00, 0x00, 0x00, 0x00, 0x00, 0x00
        /*0030*/ 	.byte	0x00, 0x00, 0x00, 0x00, 0x00, 0x00, 0x00, 0x00, 0x64, 0x81, 0xfd, 0x20, 0x83, 0xff, 0xa8, 0xbd
        /*0040*/ 	.byte	0x28, 0x85, 0xef, 0xc1, 0xa7, 0xee, 0x21, 0x3e, 0xd9, 0xe6, 0x06, 0x8e, 0x4f, 0x7e, 0x92, 0xbe
        /*0050*/ 	.byte	0xe9, 0xbc, 0xdd, 0x19, 0xa0, 0x01, 0xfa, 0x3e, 0x47, 0x5d, 0xc1, 0x16, 0x6c, 0xc1, 0x56, 0xbf
        /*0060*/ 	.byte	0x51, 0x55, 0x55, 0x55, 0x55, 0x55, 0xa5, 0x3f, 0x00, 0x00, 0x00, 0x00, 0x00, 0x00, 0xe0, 0xbf
        /*0070*/ 	.byte	0x00, 0x00, 0x00, 0x00, 0x00, 0x00, 0xf0, 0x3f, 0x00, 0x00, 0x00, 0x00, 0x00, 0x00, 0x00, 0x00
	.type		__cudart_i2opi_d,@object
	.size		__cudart_i2opi_d,(mrg32k3aM1SubSeq - __cudart_i2opi_d)
__cudart_i2opi_d:
        /* <DEDUP_REMOVED lines=9> */
	.type		mrg32k3aM1SubSeq,@object
	.size		mrg32k3aM1SubSeq,(mrg32k3aM2SubSeq - mrg32k3aM1SubSeq)
mrg32k3aM1SubSeq:
        /* <DEDUP_REMOVED lines=126> */
	.type		mrg32k3aM2SubSeq,@object
	.size		mrg32k3aM2SubSeq,(mrg32k3aM1 - mrg32k3aM2SubSeq)
mrg32k3aM2SubSeq:
        /* <DEDUP_REMOVED lines=126> */
	.type		mrg32k3aM1,@object
	.size		mrg32k3aM1,(mrg32k3aM1Seq - mrg32k3aM1)
mrg32k3aM1:
        /* <DEDUP_REMOVED lines=144> */
	.type		mrg32k3aM1Seq,@object
	.size		mrg32k3aM1Seq,(mrg32k3aM2 - mrg32k3aM1Seq)
mrg32k3aM1Seq:
        /* <DEDUP_REMOVED lines=144> */
	.type		mrg32k3aM2,@object
	.size		mrg32k3aM2,(mrg32k3aM2Seq - mrg32k3aM2)
mrg32k3aM2:
        /* <DEDUP_REMOVED lines=144> */
	.type		mrg32k3aM2Seq,@object
	.size		mrg32k3aM2Seq,(precalc_xorwow_matrix - mrg32k3aM2Seq)
mrg32k3aM2Seq:
        /* <DEDUP_REMOVED lines=144> */
	.type		precalc_xorwow_matrix,@object
	.size		precalc_xorwow_matrix,(precalc_xorwow_offset_matrix - precalc_xorwow_matrix)
precalc_xorwow_matrix:
        /* <DEDUP_REMOVED lines=6400> */
	.type		precalc_xorwow_offset_matrix,@object
	.size		precalc_xorwow_offset_matrix,(.L_1 - precalc_xorwow_offset_matrix)
precalc_xorwow_offset_matrix:
        /* <DEDUP_REMOVED lines=6400> */
.L_1:


//--------------------- .nv.shared.reserved.0     --------------------------
	.section	.nv.shared.reserved.0,"aw",@nobits
	.weak		__nv_reservedSMEM_offset_0_alias
	.size		__nv_reservedSMEM_offset_0_alias, 0, 64
	.other		__nv_reservedSMEM_offset_0_alias,@"STO_CUDA_RESERVED_SHARED STV_DEFAULT"
__nv_reservedSMEM_offset_0_alias:
	.zero		0
	.zero		64


//--------------------- .nv.constant0._Z21gradientDescentKernelPdS_S_id --------------------------
	.section	.nv.constant0._Z21gradientDescentKernelPdS_S_id,"a",@progbits
	.sectionflags	@""
	.align	4
.nv.constant0._Z21gradientDescentKernelPdS_S_id:
	.zero		936


//--------------------- SYMBOLS --------------------------

	.type		.nv.reservedSmem.offset0,@object
	.size		.nv.reservedSmem.offset0,0x4
